	.target	sm_90a

	.elftype	@"ET_EXEC"


//--------------------- .note.nv.tkinfo           --------------------------
	.section	.note.nv.tkinfo,"",@"SHT_NOTE"
	.sectionflags	@"SHF_NOTE_NV_TKINFO"
	.tkinfo
        /*0018*/ 	.word	0x00000002
        /*0030*/ 	.string	""
        /*0030*/ 	.string	"ptxas"
        /*0030*/ 	.string	"Cuda compilation tools, release 13.0, V13.0.88"
        /*0030*/ 	.string	"Build cuda_13.0.r13.0/compiler.36424714_0"
        /*0030*/ 	.string	"-arch sm_90a -m 64 "



//--------------------- .note.nv.cuinfo           --------------------------
	.section	.note.nv.cuinfo,"",@"SHT_NOTE"
	.sectionflags	@"SHF_NOTE_NV_CUINFO"
        /*0018*/ 	.short	0x0002
        /*001a*/ 	.short	0x005a
        /*001c*/ 	.short	0x0082
	.zero		2


//--------------------- .nv.info                  --------------------------
	.section	.nv.info,"",@"SHT_CUDA_INFO"
	.align	4


	//----- nvinfo : EIATTR_REGCOUNT
	.align		4
        /*0000*/ 	.byte	0x04, 0x2f
        /*0002*/ 	.short	(.L_15 - .L_14)
	.align		4
.L_14:
        /*0004*/ 	.word	index@(_ZN7cutlass13device_kernelINS_4gemm6kernel13GemmUniversalIN4cute5tupleIJiiiiEEENS1_10collective13CollectiveMmaINS1_34MainloopSm90TmaGmmaWarpSpecializedILi9ENS5_IJNS4_1CILi1EEESB_SB_EEENS1_32KernelTmaWarpSpecializedPingpongEEENS5_IJNSA_ILi64EEENSA_ILi128EEESF_EEENS_6half_tENS5_IJlSB_lEEESI_SJ_NS4_8TiledMMAINS4_8MMA_AtomIJNS4_4SM904GMMA26MMA_64x128x16_F32F16F16_SSILNSN_5MajorE0ELSP_0ELNSN_7ScaleInE1ELSQ_1EEEEEENS4_6LayoutISC_NS5_IJNSA_ILi0EEESU_SU_EEEEENS5_IJNS4_10UnderscoreESX_SX_EEEEENS4_13SM90_TMA_LOADENS4_14ComposedLayoutINS4_7SwizzleILi3ELi4ELi3EEENS4_18smem_ptr_flag_bitsILi16EEENST_INS5_IJNSA_ILi8EEESF_EEENS5_IJSF_SB_EEEEEEEvNS4_8identityES10_S1A_vS1B_EENS_8epilogue10collective6detail29Sm90TmaWarpSpecializedAdapterINS1E_15DefaultEpilogueISI_SJ_SJ_NS1D_6thread17LinearCombinationISI_Li1EffLNS1I_9ScaleType4KindE0ELNS_15FloatRoundStyleE2ESI_EENS1_15EpilogueDefaultEEEEEvvEEEEvNT_6ParamsE)
        /*0008*/ 	.word	0x000000a8


	//----- nvinfo : EIATTR_FRAME_SIZE
	.align		4
.L_15:
        /*000c*/ 	.byte	0x04, 0x11
        /*000e*/ 	.short	(.L_17 - .L_16)
	.align		4
.L_16:
        /*0010*/ 	.word	index@(_ZN7cutlass13device_kernelINS_4gemm6kernel13GemmUniversalIN4cute5tupleIJiiiiEEENS1_10collective13CollectiveMmaINS1_34MainloopSm90TmaGmmaWarpSpecializedILi9ENS5_IJNS4_1CILi1EEESB_SB_EEENS1_32KernelTmaWarpSpecializedPingpongEEENS5_IJNSA_ILi64EEENSA_ILi128EEESF_EEENS_6half_tENS5_IJlSB_lEEESI_SJ_NS4_8TiledMMAINS4_8MMA_AtomIJNS4_4SM904GMMA26MMA_64x128x16_F32F16F16_SSILNSN_5MajorE0ELSP_0ELNSN_7ScaleInE1ELSQ_1EEEEEENS4_6LayoutISC_NS5_IJNSA_ILi0EEESU_SU_EEEEENS5_IJNS4_10UnderscoreESX_SX_EEEEENS4_13SM90_TMA_LOADENS4_14ComposedLayoutINS4_7SwizzleILi3ELi4ELi3EEENS4_18smem_ptr_flag_bitsILi16EEENST_INS5_IJNSA_ILi8EEESF_EEENS5_IJSF_SB_EEEEEEEvNS4_8identityES10_S1A_vS1B_EENS_8epilogue10collective6detail29Sm90TmaWarpSpecializedAdapterINS1E_15DefaultEpilogueISI_SJ_SJ_NS1D_6thread17LinearCombinationISI_Li1EffLNS1I_9ScaleType4KindE0ELNS_15FloatRoundStyleE2ESI_EENS1_15EpilogueDefaultEEEEEvvEEEEvNT_6ParamsE)
        /*0014*/ 	.word	0x00000008


	//----- nvinfo : EIATTR_MIN_STACK_SIZE
	.align		4
.L_17:
        /*0018*/ 	.byte	0x04, 0x12
        /*001a*/ 	.short	(.L_19 - .L_18)
	.align		4
.L_18:
        /*001c*/ 	.word	index@(_ZN7cutlass13device_kernelINS_4gemm6kernel13GemmUniversalIN4cute5tupleIJiiiiEEENS1_10collective13CollectiveMmaINS1_34MainloopSm90TmaGmmaWarpSpecializedILi9ENS5_IJNS4_1CILi1EEESB_SB_EEENS1_32KernelTmaWarpSpecializedPingpongEEENS5_IJNSA_ILi64EEENSA_ILi128EEESF_EEENS_6half_tENS5_IJlSB_lEEESI_SJ_NS4_8TiledMMAINS4_8MMA_AtomIJNS4_4SM904GMMA26MMA_64x128x16_F32F16F16_SSILNSN_5MajorE0ELSP_0ELNSN_7ScaleInE1ELSQ_1EEEEEENS4_6LayoutISC_NS5_IJNSA_ILi0EEESU_SU_EEEEENS5_IJNS4_10UnderscoreESX_SX_EEEEENS4_13SM90_TMA_LOADENS4_14ComposedLayoutINS4_7SwizzleILi3ELi4ELi3EEENS4_18smem_ptr_flag_bitsILi16EEENST_INS5_IJNSA_ILi8EEESF_EEENS5_IJSF_SB_EEEEEEEvNS4_8identityES10_S1A_vS1B_EENS_8epilogue10collective6detail29Sm90TmaWarpSpecializedAdapterINS1E_15DefaultEpilogueISI_SJ_SJ_NS1D_6thread17LinearCombinationISI_Li1EffLNS1I_9ScaleType4KindE0ELNS_15FloatRoundStyleE2ESI_EENS1_15EpilogueDefaultEEEEEvvEEEEvNT_6ParamsE)
        /*0020*/ 	.word	0x00000008
.L_19:


//--------------------- .nv.compat                --------------------------
	.section	.nv.compat,"",@"SHT_CUDA_COMPAT_INFO"
	.align	4
        /*0000*/ 	.byte	0x02, 0x09, 0x01, 0x00, 0x02, 0x02, 0x04, 0x00, 0x02, 0x05, 0x05, 0x00, 0x03, 0x07, 0x01, 0x01
        /*0010*/ 	.byte	0x02, 0x03, 0x01, 0x00, 0x02, 0x06, 0x01, 0x00, 0x04, 0x0b, 0x08, 0x00, 0x00, 0x00, 0x00, 0x00
        /*0020*/ 	.byte	0x00, 0x00, 0x00, 0x00


//--------------------- .nv.info._ZN7cutlass13device_kernelINS_4gemm6kernel13GemmUniversalIN4cute5tupleIJiiiiEEENS1_10collective13CollectiveMmaINS1_34MainloopSm90TmaGmmaWarpSpecializedILi9ENS5_IJNS4_1CILi1EEESB_SB_EEENS1_32KernelTmaWarpSpecializedPingpongEEENS5_IJNSA_ILi64EEENSA_ILi128EEESF_EEENS_6half_tENS5_IJlSB_lEEESI_SJ_NS4_8TiledMMAINS4_8MMA_AtomIJNS4_4SM904GMMA26MMA_64x128x16_F32F16F16_SSILNSN_5MajorE0ELSP_0ELNSN_7ScaleInE1ELSQ_1EEEEEENS4_6LayoutISC_NS5_IJNSA_ILi0EEESU_SU_EEEEENS5_IJNS4_10UnderscoreESX_SX_EEEEENS4_13SM90_TMA_LOADENS4_14ComposedLayoutINS4_7SwizzleILi3ELi4ELi3EEENS4_18smem_ptr_flag_bitsILi16EEENST_INS5_IJNSA_ILi8EEESF_EEENS5_IJSF_SB_EEEEEEEvNS4_8identityES10_S1A_vS1B_EENS_8epilogue10collective6detail29Sm90TmaWarpSpecializedAdapterINS1E_15DefaultEpilogueISI_SJ_SJ_NS1D_6thread17LinearCombinationISI_Li1EffLNS1I_9ScaleType4KindE0ELNS_15FloatRoundStyleE2ESI_EENS1_15EpilogueDefaultEEEEEvvEEEEvNT_6ParamsE --------------------------
	.section	.nv.info._ZN7cutlass13device_kernelINS_4gemm6kernel13GemmUniversalIN4cute5tupleIJiiiiEEENS1_10collective13CollectiveMmaINS1_34MainloopSm90TmaGmmaWarpSpecializedILi9ENS5_IJNS4_1CILi1EEESB_SB_EEENS1_32KernelTmaWarpSpecializedPingpongEEENS5_IJNSA_ILi64EEENSA_ILi128EEESF_EEENS_6half_tENS5_IJlSB_lEEESI_SJ_NS4_8TiledMMAINS4_8MMA_AtomIJNS4_4SM904GMMA26MMA_64x128x16_F32F16F16_SSILNSN_5MajorE0ELSP_0ELNSN_7ScaleInE1ELSQ_1EEEEEENS4_6LayoutISC_NS5_IJNSA_ILi0EEESU_SU_EEEEENS5_IJNS4_10UnderscoreESX_SX_EEEEENS4_13SM90_TMA_LOADENS4_14ComposedLayoutINS4_7SwizzleILi3ELi4ELi3EEENS4_18smem_ptr_flag_bitsILi16EEENST_INS5_IJNSA_ILi8EEESF_EEENS5_IJSF_SB_EEEEEEEvNS4_8identityES10_S1A_vS1B_EENS_8epilogue10collective6detail29Sm90TmaWarpSpecializedAdapterINS1E_15DefaultEpilogueISI_SJ_SJ_NS1D_6thread17LinearCombinationISI_Li1EffLNS1I_9ScaleType4KindE0ELNS_15FloatRoundStyleE2ESI_EENS1_15EpilogueDefaultEEEEEvvEEEEvNT_6ParamsE,"",@"SHT_CUDA_INFO"
	.sectionflags	@""
	.align	4


	//----- nvinfo : EIATTR_CUDA_API_VERSION
	.align		4
        /*0000*/ 	.byte	0x04, 0x37
        /*0002*/ 	.short	(.L_21 - .L_20)
.L_20:
        /*0004*/ 	.word	0x00000082


	//----- nvinfo : EIATTR_KPARAM_INFO
	.align		4
.L_21:
        /*0008*/ 	.byte	0x04, 0x17
        /*000a*/ 	.short	(.L_23 - .L_22)
.L_22:
        /*000c*/ 	.word	0x00000000
        /*0010*/ 	.short	0x0000
        /*0012*/ 	.short	0x0070
        /*0014*/ 	.byte	0x00, 0xf0, 0x01, 0x10


	//----- nvinfo : EIATTR_SPARSE_MMA_MASK
	.align		4
.L_23:
        /*0018*/ 	.byte	0x03, 0x50
        /*001a*/ 	.short	0x0000


	//----- nvinfo : EIATTR_MAXREG_COUNT
	.align		4
        /*001c*/ 	.byte	0x03, 0x1b
        /*001e*/ 	.short	0x00a8


	//----- nvinfo : EIATTR_NUM_BARRIERS
	.align		4
        /*0020*/ 	.byte	0x02, 0x4c
        /*0022*/ 	.byte	0x01
	.zero		1


	//----- nvinfo : EIATTR_EXTERNS
	.align		4
        /*0024*/ 	.byte	0x04, 0x0f
        /*0026*/ 	.short	(.L_25 - .L_24)


	//   ....[0]....
	.align		4
.L_24:
        /*0028*/ 	.word	index@(__assertfail)


	//----- nvinfo : EIATTR_ANNOTATIONS
	.align		4
.L_25:
        /*002c*/ 	.byte	0x04, 0x55
        /*002e*/ 	.short	(.L_27 - .L_26)


	//   ....[0]....
.L_26:
        /*0030*/ 	.word	0x00000001
        /*0034*/ 	.byte	0xa0, 0x0b, 0x00, 0x00, 0x01, 0x00, 0x00, 0x00, 0xc0, 0x12, 0x00, 0x00, 0x01, 0x00, 0x00, 0x00
        /*0044*/ 	.byte	0x90, 0x61, 0x00, 0x00, 0x01, 0x00, 0x00, 0x00, 0x50, 0x6d, 0x00, 0x00


	//----- nvinfo : EIATTR_MERCURY_ISA_VERSION
	.align		4
.L_27:
        /*0050*/ 	.byte	0x03, 0x5f
        /*0052*/ 	.short	0x0101


	//----- nvinfo : EIATTR_INT_WARP_WIDE_INSTR_OFFSETS
	.align		4
        /*0054*/ 	.byte	0x04, 0x31
        /*0056*/ 	.short	(.L_29 - .L_28)


	//   ....[0]....
.L_28:
        /*0058*/ 	.word	0x000004c0


	//   ....[1]....
        /*005c*/ 	.word	0x000004e0


	//   ....[2]....
        /*0060*/ 	.word	0x00000560


	//   ....[3]....
        /*0064*/ 	.word	0x00000570


	//   ....[4]....
        /*0068*/ 	.word	0x00000580


	//   ....[5]....
        /*006c*/ 	.word	0x000005a0


	//   ....[6]....
        /*0070*/ 	.word	0x00000630


	//   ....[7]....
        /*0074*/ 	.word	0x00000650


	//----- nvinfo : EIATTR_COOP_GROUP_MASK_REGIDS
	.align		4
.L_29:
        /*0078*/ 	.byte	0x04, 0x29
        /*007a*/ 	.short	(.L_31 - .L_30)


	//   ....[0]....
.L_30:
        /*007c*/ 	.word	0xffffffff


	//   ....[1]....
        /*0080*/ 	.word	0xffffffff


	//   ....[2]....
        /*0084*/ 	.word	0xffffffff


	//   ....[3]....
        /*0088*/ 	.word	0xffffffff


	//   ....[4]....
        /*008c*/ 	.word	0xffffffff


	//   ....[5]....
        /*0090*/ 	.word	0xffffffff


	//----- nvinfo : EIATTR_COOP_GROUP_INSTR_OFFSETS
	.align		4
.L_31:
        /*0094*/ 	.byte	0x04, 0x28
        /*0096*/ 	.short	(.L_33 - .L_32)


	//   ....[0]....
.L_32:
        /*0098*/ 	.word	0x00000070


	//   ....[1]....
        /*009c*/ 	.word	0x00000080


	//   ....[2]....
        /*00a0*/ 	.word	0x00000140


	//   ....[3]....
        /*00a4*/ 	.word	0x000003a0


	//   ....[4]....
        /*00a8*/ 	.word	0x000003e0


	//   ....[5]....
        /*00ac*/ 	.word	0x00000420


	//----- nvinfo : EIATTR_REG_RECONFIG
	.align		4
.L_33:
        /*00b0*/ 	.byte	0x01, 0x54
	.zero		2


	//----- nvinfo : EIATTR_SYSCALL_OFFSETS
	.align		4
        /*00b4*/ 	.byte	0x04, 0x46
        /*00b6*/ 	.short	(.L_35 - .L_34)


	//   ....[0]....
.L_34:
        /*00b8*/ 	.word	0x00001740


	//----- nvinfo : EIATTR_MBARRIER_INSTR_OFFSETS
	.align		4
.L_35:
        /*00bc*/ 	.byte	0x04, 0x39
        /*00be*/ 	.short	(.L_37 - .L_36)


	//   ....[0]....
.L_36:
        /*00c0*/ 	.word	0x00000260
        /*00c4*/ 	.word	0x000000ff
        /*00c8*/ 	.word	0x00000000
        /*00cc*/ 	.short	0x0100
        /*00ce*/ 	.byte	0x08
	.zero		1


	//   ....[1]....
        /*00d0*/ 	.word	0x00000270
        /*00d4*/ 	.word	0x000000ff
        /*00d8*/ 	.word	0x00000048
        /*00dc*/ 	.short	0x0100
        /*00de*/ 	.byte	0x08
	.zero		1


	//   ....[2]....
        /*00e0*/ 	.word	0x00000280
        /*00e4*/ 	.word	0x000000ff
        /*00e8*/ 	.word	0x00000008
        /*00ec*/ 	.short	0x0100
        /*00ee*/ 	.byte	0x08
	.zero		1


	//   ....[3]....
        /*00f0*/ 	.word	0x00000290
        /*00f4*/ 	.word	0x000000ff
        /*00f8*/ 	.word	0x00000050
        /*00fc*/ 	.short	0x0100
        /*00fe*/ 	.byte	0x08
	.zero		1


	//   ....[4]....
        /*0100*/ 	.word	0x000002a0
        /*0104*/ 	.word	0x000000ff
        /*0108*/ 	.word	0x00000010
        /*010c*/ 	.short	0x0100
        /*010e*/ 	.byte	0x08
	.zero		1


	//   ....[5]....
        /*0110*/ 	.word	0x000002b0
        /*0114*/ 	.word	0x000000ff
        /*0118*/ 	.word	0x00000058
        /*011c*/ 	.short	0x0100
        /*011e*/ 	.byte	0x08
	.zero		1


	//   ....[6]....
        /*0120*/ 	.word	0x000002c0
        /*0124*/ 	.word	0x000000ff
        /*0128*/ 	.word	0x00000018
        /*012c*/ 	.short	0x0100
        /*012e*/ 	.byte	0x08
	.zero		1


	//   ....[7]....
        /*0130*/ 	.word	0x000002d0
        /*0134*/ 	.word	0x000000ff
        /*0138*/ 	.word	0x00000060
        /*013c*/ 	.short	0x0100
        /*013e*/ 	.byte	0x08
	.zero		1


	//   ....[8]....
        /*0140*/ 	.word	0x000002e0
        /*0144*/ 	.word	0x000000ff
        /*0148*/ 	.word	0x00000020
        /*014c*/ 	.short	0x0100
        /*014e*/ 	.byte	0x08
	.zero		1


	//   ....[9]....
        /*0150*/ 	.word	0x000002f0
        /*0154*/ 	.word	0x000000ff
        /*0158*/ 	.word	0x00000068
        /*015c*/ 	.short	0x0100
        /*015e*/ 	.byte	0x08
	.zero		1


	//   ....[10]....
        /*0160*/ 	.word	0x00000300
        /*0164*/ 	.word	0x000000ff
        /*0168*/ 	.word	0x00000028
        /*016c*/ 	.short	0x0100
        /*016e*/ 	.byte	0x08
	.zero		1


	//   ....[11]....
        /*0170*/ 	.word	0x00000310
        /*0174*/ 	.word	0x000000ff
        /*0178*/ 	.word	0x00000070
        /*017c*/ 	.short	0x0100
        /*017e*/ 	.byte	0x08
	.zero		1


	//   ....[12]....
        /*0180*/ 	.word	0x00000320
        /*0184*/ 	.word	0x000000ff
        /*0188*/ 	.word	0x00000030
        /*018c*/ 	.short	0x0100
        /*018e*/ 	.byte	0x08
	.zero		1


	//   ....[13]....
        /*0190*/ 	.word	0x00000330
        /*0194*/ 	.word	0x000000ff
        /*0198*/ 	.word	0x00000078
        /*019c*/ 	.short	0x0100
        /*019e*/ 	.byte	0x08
	.zero		1


	//   ....[14]....
        /*01a0*/ 	.word	0x00000340
        /*01a4*/ 	.word	0x000000ff
        /*01a8*/ 	.word	0x00000038
        /*01ac*/ 	.short	0x0100
        /*01ae*/ 	.byte	0x08
	.zero		1


	//   ....[15]....
        /*01b0*/ 	.word	0x00000350
        /*01b4*/ 	.word	0x000000ff
        /*01b8*/ 	.word	0x00000080
        /*01bc*/ 	.short	0x0100
        /*01be*/ 	.byte	0x08
	.zero		1


	//   ....[16]....
        /*01c0*/ 	.word	0x00000360
        /*01c4*/ 	.word	0x000000ff
        /*01c8*/ 	.word	0x00000040
        /*01cc*/ 	.short	0x0100
        /*01ce*/ 	.byte	0x08
	.zero		1


	//   ....[17]....
        /*01d0*/ 	.word	0x00000370
        /*01d4*/ 	.word	0x000000ff
        /*01d8*/ 	.word	0x00000088
        /*01dc*/ 	.short	0x0100
        /*01de*/ 	.byte	0x08
	.zero		1


	//   ....[18]....
        /*01e0*/ 	.word	0x00000690
        /*01e4*/ 	.word	0x000000ff
        /*01e8*/ 	.word	0x000000c0
        /*01ec*/ 	.short	0x0100
        /*01ee*/ 	.byte	0x08
	.zero		1


	//   ....[19]....
        /*01f0*/ 	.word	0x00000700
        /*01f4*/ 	.word	0x000000ff
        /*01f8*/ 	.word	0x000000c8
        /*01fc*/ 	.short	0x0100
        /*01fe*/ 	.byte	0x08
	.zero		1


	//   ....[20]....
        /*0200*/ 	.word	0x00000720
        /*0204*/ 	.word	0x000000ff
        /*0208*/ 	.word	0x000000a0
        /*020c*/ 	.short	0x0100
        /*020e*/ 	.byte	0x09
	.zero		1


	//   ....[21]....
        /*0210*/ 	.word	0x00000730
        /*0214*/ 	.word	0x000000ff
        /*0218*/ 	.word	0x000000a8
        /*021c*/ 	.short	0x0100
        /*021e*/ 	.byte	0x09
	.zero		1


	//   ....[22]....
        /*0220*/ 	.word	0x00000740
        /*0224*/ 	.word	0x000000ff
        /*0228*/ 	.word	0x000000b0
        /*022c*/ 	.short	0x0100
        /*022e*/ 	.byte	0x09
	.zero		1


	//   ....[23]....
        /*0230*/ 	.word	0x00000750
        /*0234*/ 	.word	0x000000ff
        /*0238*/ 	.word	0x000000b8
        /*023c*/ 	.short	0x0100
        /*023e*/ 	.byte	0x09
	.zero		1


	//   ....[24]....
        /*0240*/ 	.word	0x00001600
        /*0244*/ 	.word	0x000000ff
        /*0248*/ 	.word	0xfffffff8
        /*024c*/ 	.short	0x010a
        /*024e*/ 	.byte	0x2b
	.zero		1


	//   ....[25]....
        /*0250*/ 	.word	0x000017c0
        /*0254*/ 	.word	0x00000003
        /*0258*/ 	.word	0x00000000
        /*025c*/ 	.short	0x010a
        /*025e*/ 	.byte	0x3f
	.zero		1


	//   ....[26]....
        /*0260*/ 	.word	0x00001820
        /*0264*/ 	.word	0x00000003
        /*0268*/ 	.word	0x00000000
        /*026c*/ 	.short	0x010a
        /*026e*/ 	.byte	0x3f
	.zero		1


	//   ....[27]....
        /*0270*/ 	.word	0x00001b80
        /*0274*/ 	.word	0x000000ff
        /*0278*/ 	.word	0x00000000
        /*027c*/ 	.short	0x010a
        /*027e*/ 	.byte	0x04
	.zero		1


	//   ....[28]....
        /*0280*/ 	.word	0x00001bc0
        /*0284*/ 	.word	0x000000ff
        /*0288*/ 	.word	0x00000000
        /*028c*/ 	.short	0x010a
        /*028e*/ 	.byte	0x04
	.zero		1


	//   ....[29]....
        /*0290*/ 	.word	0x00001e20
        /*0294*/ 	.word	0x000000ff
        /*0298*/ 	.word	0x00000000
        /*029c*/ 	.short	0x0101
        /*029e*/ 	.byte	0x04
	.zero		1


	//   ....[30]....
        /*02a0*/ 	.word	0x00001f20
        /*02a4*/ 	.word	0x00000003
        /*02a8*/ 	.word	0x00000000
        /*02ac*/ 	.short	0x0101
        /*02ae*/ 	.byte	0x2e
	.zero		1


	//   ....[31]....
        /*02b0*/ 	.word	0x00001ff0
        /*02b4*/ 	.word	0x000000ff
        /*02b8*/ 	.word	0x00000000
        /*02bc*/ 	.short	0x0101
        /*02be*/ 	.byte	0x06
	.zero		1


	//   ....[32]....
        /*02c0*/ 	.word	0x00002060
        /*02c4*/ 	.word	0x000000ff
        /*02c8*/ 	.word	0x00000008
        /*02cc*/ 	.short	0x010a
        /*02ce*/ 	.byte	0x2b
	.zero		1


	//   ....[33]....
        /*02d0*/ 	.word	0x000061d0
        /*02d4*/ 	.word	0x00000000
        /*02d8*/ 	.word	0x00000000
        /*02dc*/ 	.short	0x0101
        /*02de*/ 	.byte	0x2e
	.zero		1


	//   ....[34]....
        /*02e0*/ 	.word	0x00006ac0
        /*02e4*/ 	.word	0x0000000b
        /*02e8*/ 	.word	0x00000048
        /*02ec*/ 	.short	0x010a
        /*02ee*/ 	.byte	0x3f
	.zero		1


	//   ....[35]....
        /*02f0*/ 	.word	0x00006e80
        /*02f4*/ 	.word	0x00000006
        /*02f8*/ 	.word	0x000000c8
        /*02fc*/ 	.short	0x0101
        /*02fe*/ 	.byte	0x3f
	.zero		1


	//   ....[36]....
        /*0300*/ 	.word	0x000075a0
        /*0304*/ 	.word	0x00000007
        /*0308*/ 	.word	0x00000000
        /*030c*/ 	.short	0x010a
        /*030e*/ 	.byte	0x3f
	.zero		1


	//   ....[37]....
        /*0310*/ 	.word	0x00007620
        /*0314*/ 	.word	0x00000006
        /*0318*/ 	.word	0x00000000
        /*031c*/ 	.short	0x010a
        /*031e*/ 	.byte	0x3f
	.zero		1


	//   ....[38]....
        /*0320*/ 	.word	0x000076b0
        /*0324*/ 	.word	0x00000007
        /*0328*/ 	.word	0x00000000
        /*032c*/ 	.short	0x010a
        /*032e*/ 	.byte	0x3f
	.zero		1


	//   ....[39]....
        /*0330*/ 	.word	0x00007740
        /*0334*/ 	.word	0x00000006
        /*0338*/ 	.word	0x00000000
        /*033c*/ 	.short	0x010a
        /*033e*/ 	.byte	0x3f
	.zero		1


	//   ....[40]....
        /*0340*/ 	.word	0x000077d0
        /*0344*/ 	.word	0x00000007
        /*0348*/ 	.word	0x00000000
        /*034c*/ 	.short	0x010a
        /*034e*/ 	.byte	0x3f
	.zero		1


	//   ....[41]....
        /*0350*/ 	.word	0x00007860
        /*0354*/ 	.word	0x00000006
        /*0358*/ 	.word	0x00000000
        /*035c*/ 	.short	0x010a
        /*035e*/ 	.byte	0x3f
	.zero		1


	//   ....[42]....
        /*0360*/ 	.word	0x000078f0
        /*0364*/ 	.word	0x00000007
        /*0368*/ 	.word	0x00000000
        /*036c*/ 	.short	0x010a
        /*036e*/ 	.byte	0x3f
	.zero		1


	//   ....[43]....
        /*0370*/ 	.word	0x00007980
        /*0374*/ 	.word	0x00000006
        /*0378*/ 	.word	0x00000000
        /*037c*/ 	.short	0x010a
        /*037e*/ 	.byte	0x3f
	.zero		1


	//   ....[44]....
        /*0380*/ 	.word	0x00007a10
        /*0384*/ 	.word	0x00000005
        /*0388*/ 	.word	0x00000000
        /*038c*/ 	.short	0x010a
        /*038e*/ 	.byte	0x3f
	.zero		1


	//   ....[45]....
        /*0390*/ 	.word	0x00007a80
        /*0394*/ 	.word	0x00000003
        /*0398*/ 	.word	0xfffffff8
        /*039c*/ 	.short	0x010a
        /*039e*/ 	.byte	0x3f
	.zero		1


	//   ....[46]....
        /*03a0*/ 	.word	0x00007ad0
        /*03a4*/ 	.word	0x00000003
        /*03a8*/ 	.word	0x00000000
        /*03ac*/ 	.short	0x010a
        /*03ae*/ 	.byte	0x3f
	.zero		1


	//   ....[47]....
        /*03b0*/ 	.word	0x00007b30
        /*03b4*/ 	.word	0x00000004
        /*03b8*/ 	.word	0x00000000
        /*03bc*/ 	.short	0x010a
        /*03be*/ 	.byte	0x3f
	.zero		1


	//   ....[48]....
        /*03c0*/ 	.word	0x00007b90
        /*03c4*/ 	.word	0x00000003
        /*03c8*/ 	.word	0x00000008
        /*03cc*/ 	.short	0x010a
        /*03ce*/ 	.byte	0x3f
	.zero		1


	//   ....[49]....
        /*03d0*/ 	.word	0x00007c60
        /*03d4*/ 	.word	0x0000000b
        /*03d8*/ 	.word	0x00000048
        /*03dc*/ 	.short	0x010a
        /*03de*/ 	.byte	0x3f
	.zero		1


	//   ....[50]....
        /*03e0*/ 	.word	0x00007d30
        /*03e4*/ 	.word	0x00000007
        /*03e8*/ 	.word	0x00000000
        /*03ec*/ 	.short	0x010a
        /*03ee*/ 	.byte	0x3f
	.zero		1


	//   ....[51]....
        /*03f0*/ 	.word	0x00007d80
        /*03f4*/ 	.word	0x00000006
        /*03f8*/ 	.word	0x00000000
        /*03fc*/ 	.short	0x010a
        /*03fe*/ 	.byte	0x3f
	.zero		1


	//   ....[52]....
        /*0400*/ 	.word	0x00007dd0
        /*0404*/ 	.word	0x00000007
        /*0408*/ 	.word	0x00000000
        /*040c*/ 	.short	0x010a
        /*040e*/ 	.byte	0x3f
	.zero		1


	//   ....[53]....
        /*0410*/ 	.word	0x00007e20
        /*0414*/ 	.word	0x00000006
        /*0418*/ 	.word	0x00000000
        /*041c*/ 	.short	0x010a
        /*041e*/ 	.byte	0x3f
	.zero		1


	//   ....[54]....
        /*0420*/ 	.word	0x00007e70
        /*0424*/ 	.word	0x00000007
        /*0428*/ 	.word	0x00000000
        /*042c*/ 	.short	0x010a
        /*042e*/ 	.byte	0x3f
	.zero		1


	//   ....[55]....
        /*0430*/ 	.word	0x00007ec0
        /*0434*/ 	.word	0x00000006
        /*0438*/ 	.word	0x00000000
        /*043c*/ 	.short	0x010a
        /*043e*/ 	.byte	0x3f
	.zero		1


	//   ....[56]....
        /*0440*/ 	.word	0x00007f10
        /*0444*/ 	.word	0x00000007
        /*0448*/ 	.word	0x00000000
        /*044c*/ 	.short	0x010a
        /*044e*/ 	.byte	0x3f
	.zero		1


	//   ....[57]....
        /*0450*/ 	.word	0x00007f60
        /*0454*/ 	.word	0x00000006
        /*0458*/ 	.word	0x00000000
        /*045c*/ 	.short	0x010a
        /*045e*/ 	.byte	0x3f
	.zero		1


	//----- nvinfo : EIATTR_NUM_MBARRIERS
	.align		4
.L_37:
        /*0460*/ 	.byte	0x03, 0x38
        /*0462*/ 	.short	0x0018


	//----- nvinfo : EIATTR_EXIT_INSTR_OFFSETS
	.align		4
        /*0464*/ 	.byte	0x04, 0x1c
        /*0466*/ 	.short	(.L_39 - .L_38)


	//   ....[0]....
.L_38:
        /*0468*/ 	.word	0x00001250


	//   ....[1]....
        /*046c*/ 	.word	0x000012b0


	//   ....[2]....
        /*0470*/ 	.word	0x000067f0


	//   ....[3]....
        /*0474*/ 	.word	0x00006820


	//   ....[4]....
        /*0478*/ 	.word	0x00007a60


	//----- nvinfo : EIATTR_MAX_THREADS
	.align		4
.L_39:
        /*047c*/ 	.byte	0x04, 0x05
        /*047e*/ 	.short	(.L_41 - .L_40)
.L_40:
        /*0480*/ 	.word	0x00000180
        /*0484*/ 	.word	0x00000001
        /*0488*/ 	.word	0x00000001


	//----- nvinfo : EIATTR_CRS_STACK_SIZE
	.align		4
.L_41:
        /*048c*/ 	.byte	0x04, 0x1e
        /*048e*/ 	.short	(.L_43 - .L_42)
.L_42:
        /*0490*/ 	.word	0x00000000


	//----- nvinfo : EIATTR_CBANK_PARAM_SIZE
	.align		4
.L_43:
        /*0494*/ 	.byte	0x03, 0x19
        /*0496*/ 	.short	0x0470


	//----- nvinfo : EIATTR_PARAM_CBANK
	.align		4
        /*0498*/ 	.byte	0x04, 0x0a
        /*049a*/ 	.short	(.L_45 - .L_44)
	.align		4
.L_44:
        /*049c*/ 	.word	index@(.nv.constant0._ZN7cutlass13device_kernelINS_4gemm6kernel13GemmUniversalIN4cute5tupleIJiiiiEEENS1_10collective13CollectiveMmaINS1_34MainloopSm90TmaGmmaWarpSpecializedILi9ENS5_IJNS4_1CILi1EEESB_SB_EEENS1_32KernelTmaWarpSpecializedPingpongEEENS5_IJNSA_ILi64EEENSA_ILi128EEESF_EEENS_6half_tENS5_IJlSB_lEEESI_SJ_NS4_8TiledMMAINS4_8MMA_AtomIJNS4_4SM904GMMA26MMA_64x128x16_F32F16F16_SSILNSN_5MajorE0ELSP_0ELNSN_7ScaleInE1ELSQ_1EEEEEENS4_6LayoutISC_NS5_IJNSA_ILi0EEESU_SU_EEEEENS5_IJNS4_10UnderscoreESX_SX_EEEEENS4_13SM90_TMA_LOADENS4_14ComposedLayoutINS4_7SwizzleILi3ELi4ELi3EEENS4_18smem_ptr_flag_bitsILi16EEENST_INS5_IJNSA_ILi8EEESF_EEENS5_IJSF_SB_EEEEEEEvNS4_8identityES10_S1A_vS1B_EENS_8epilogue10collective6detail29Sm90TmaWarpSpecializedAdapterINS1E_15DefaultEpilogueISI_SJ_SJ_NS1D_6thread17LinearCombinationISI_Li1EffLNS1I_9ScaleType4KindE0ELNS_15FloatRoundStyleE2ESI_EENS1_15EpilogueDefaultEEEEEvvEEEEvNT_6ParamsE)
        /*04a0*/ 	.short	0x0210
        /*04a2*/ 	.short	0x0470


	//----- nvinfo : EIATTR_SW_WAR
	.align		4
.L_45:
        /*04a4*/ 	.byte	0x04, 0x36
        /*04a6*/ 	.short	(.L_47 - .L_46)
.L_46:
        /*04a8*/ 	.word	0x00000008
.L_47:


//--------------------- .nv.callgraph             --------------------------
	.section	.nv.callgraph,"",@"SHT_CUDA_CALLGRAPH"
	.align	4
	.sectionentsize	8
	.align		4
        /*0000*/ 	.word	0x00000000
	.align		4
        /*0004*/ 	.word	0xffffffff
	.align		4
        /*0008*/ 	.word	index@(_ZN7cutlass13device_kernelINS_4gemm6kernel13GemmUniversalIN4cute5tupleIJiiiiEEENS1_10collective13CollectiveMmaINS1_34MainloopSm90TmaGmmaWarpSpecializedILi9ENS5_IJNS4_1CILi1EEESB_SB_EEENS1_32KernelTmaWarpSpecializedPingpongEEENS5_IJNSA_ILi64EEENSA_ILi128EEESF_EEENS_6half_tENS5_IJlSB_lEEESI_SJ_NS4_8TiledMMAINS4_8MMA_AtomIJNS4_4SM904GMMA26MMA_64x128x16_F32F16F16_SSILNSN_5MajorE0ELSP_0ELNSN_7ScaleInE1ELSQ_1EEEEEENS4_6LayoutISC_NS5_IJNSA_ILi0EEESU_SU_EEEEENS5_IJNS4_10UnderscoreESX_SX_EEEEENS4_13SM90_TMA_LOADENS4_14ComposedLayoutINS4_7SwizzleILi3ELi4ELi3EEENS4_18smem_ptr_flag_bitsILi16EEENST_INS5_IJNSA_ILi8EEESF_EEENS5_IJSF_SB_EEEEEEEvNS4_8identityES10_S1A_vS1B_EENS_8epilogue10collective6detail29Sm90TmaWarpSpecializedAdapterINS1E_15DefaultEpilogueISI_SJ_SJ_NS1D_6thread17LinearCombinationISI_Li1EffLNS1I_9ScaleType4KindE0ELNS_15FloatRoundStyleE2ESI_EENS1_15EpilogueDefaultEEEEEvvEEEEvNT_6ParamsE)
	.align		4
        /*000c*/ 	.word	index@(__assertfail)
	.align		4
        /*0010*/ 	.word	0x00000000
	.align		4
        /*0014*/ 	.word	0xfffffffe
	.align		4
        /*0018*/ 	.word	0x00000000
	.align		4
        /*001c*/ 	.word	0xfffffffd
	.align		4
        /*0020*/ 	.word	0x00000000
	.align		4
        /*0024*/ 	.word	0xfffffffc


//--------------------- .nv.constant4             --------------------------
	.section	.nv.constant4,"a",@progbits
	.align	8
	.align		8
.nv.constant4:
        /*0000*/ 	.dword	__assertfail
	.align		8
        /*0008*/ 	.dword	__unnamed_1
	.align		8
        /*0010*/ 	.dword	_ZN40_INTERNAL_13d3509f_4_k_cu_f8b7b215_187264cuda3std3__45__cpo5beginE
	.align		8
        /*0018*/ 	.dword	_ZN40_INTERNAL_13d3509f_4_k_cu_f8b7b215_187264cuda3std3__45__cpo3endE
	.align		8
        /*0020*/ 	.dword	_ZN40_INTERNAL_13d3509f_4_k_cu_f8b7b215_187264cuda3std3__45__cpo6cbeginE
	.align		8
        /*0028*/ 	.dword	_ZN40_INTERNAL_13d3509f_4_k_cu_f8b7b215_187264cuda3std3__45__cpo4cendE
	.align		8
        /*0030*/ 	.dword	_ZN40_INTERNAL_13d3509f_4_k_cu_f8b7b215_187264cuda3std3__442_GLOBAL__N__13d3509f_4_k_cu_f8b7b215_187266ignoreE
	.align		8
        /*0038*/ 	.dword	_ZN40_INTERNAL_13d3509f_4_k_cu_f8b7b215_187264cuda3std3__419piecewise_constructE
	.align		8
        /*0040*/ 	.dword	_ZN40_INTERNAL_13d3509f_4_k_cu_f8b7b215_187264cuda3std3__48in_placeE
	.align		8
        /*0048*/ 	.dword	_ZN40_INTERNAL_13d3509f_4_k_cu_f8b7b215_187264cuda3std6ranges3__45__cpo4swapE
	.align		8
        /*0050*/ 	.dword	_ZN40_INTERNAL_13d3509f_4_k_cu_f8b7b215_187264cuda3std6ranges3__45__cpo9iter_moveE
	.align		8
        /*0058*/ 	.dword	_ZN40_INTERNAL_13d3509f_4_k_cu_f8b7b215_187264cute7productE
	.align		8
        /*0060*/ 	.dword	_ZN40_INTERNAL_13d3509f_4_k_cu_f8b7b215_187264cute1_E
	.align		8
        /*0068*/ 	.dword	$str$22
	.align		8
        /*0070*/ 	.dword	$str$23


//--------------------- .text._ZN7cutlass13device_kernelINS_4gemm6kernel13GemmUniversalIN4cute5tupleIJiiiiEEENS1_10collective13CollectiveMmaINS1_34MainloopSm90TmaGmmaWarpSpecializedILi9ENS5_IJNS4_1CILi1EEESB_SB_EEENS1_32KernelTmaWarpSpecializedPingpongEEENS5_IJNSA_ILi64EEENSA_ILi128EEESF_EEENS_6half_tENS5_IJlSB_lEEESI_SJ_NS4_8TiledMMAINS4_8MMA_AtomIJNS4_4SM904GMMA26MMA_64x128x16_F32F16F16_SSILNSN_5MajorE0ELSP_0ELNSN_7ScaleInE1ELSQ_1EEEEEENS4_6LayoutISC_NS5_IJNSA_ILi0EEESU_SU_EEEEENS5_IJNS4_10UnderscoreESX_SX_EEEEENS4_13SM90_TMA_LOADENS4_14ComposedLayoutINS4_7SwizzleILi3ELi4ELi3EEENS4_18smem_ptr_flag_bitsILi16EEENST_INS5_IJNSA_ILi8EEESF_EEENS5_IJSF_SB_EEEEEEEvNS4_8identityES10_S1A_vS1B_EENS_8epilogue10collective6detail29Sm90TmaWarpSpecializedAdapterINS1E_15DefaultEpilogueISI_SJ_SJ_NS1D_6thread17LinearCombinationISI_Li1EffLNS1I_9ScaleType4KindE0ELNS_15FloatRoundStyleE2ESI_EENS1_15EpilogueDefaultEEEEEvvEEEEvNT_6ParamsE --------------------------
	.section	.text._ZN7cutlass13device_kernelINS_4gemm6kernel13GemmUniversalIN4cute5tupleIJiiiiEEENS1_10collective13CollectiveMmaINS1_34MainloopSm90TmaGmmaWarpSpecializedILi9ENS5_IJNS4_1CILi1EEESB_SB_EEENS1_32KernelTmaWarpSpecializedPingpongEEENS5_IJNSA_ILi64EEENSA_ILi128EEESF_EEENS_6half_tENS5_IJlSB_lEEESI_SJ_NS4_8TiledMMAINS4_8MMA_AtomIJNS4_4SM904GMMA26MMA_64x128x16_F32F16F16_SSILNSN_5MajorE0ELSP_0ELNSN_7ScaleInE1ELSQ_1EEEEEENS4_6LayoutISC_NS5_IJNSA_ILi0EEESU_SU_EEEEENS5_IJNS4_10UnderscoreESX_SX_EEEEENS4_13SM90_TMA_LOADENS4_14ComposedLayoutINS4_7SwizzleILi3ELi4ELi3EEENS4_18smem_ptr_flag_bitsILi16EEENST_INS5_IJNSA_ILi8EEESF_EEENS5_IJSF_SB_EEEEEEEvNS4_8identityES10_S1A_vS1B_EENS_8epilogue10collective6detail29Sm90TmaWarpSpecializedAdapterINS1E_15DefaultEpilogueISI_SJ_SJ_NS1D_6thread17LinearCombinationISI_Li1EffLNS1I_9ScaleType4KindE0ELNS_15FloatRoundStyleE2ESI_EENS1_15EpilogueDefaultEEEEEvvEEEEvNT_6ParamsE,"ax",@progbits
	.align	128
.text._ZN7cutlass13device_kernelINS_4gemm6kernel13GemmUniversalIN4cute5tupleIJiiiiEEENS1_10collective13CollectiveMmaINS1_34MainloopSm90TmaGmmaWarpSpecializedILi9ENS5_IJNS4_1CILi1EEESB_SB_EEENS1_32KernelTmaWarpSpecializedPingpongEEENS5_IJNSA_ILi64EEENSA_ILi128EEESF_EEENS_6half_tENS5_IJlSB_lEEESI_SJ_NS4_8TiledMMAINS4_8MMA_AtomIJNS4_4SM904GMMA26MMA_64x128x16_F32F16F16_SSILNSN_5MajorE0ELSP_0ELNSN_7ScaleInE1ELSQ_1EEEEEENS4_6LayoutISC_NS5_IJNSA_ILi0EEESU_SU_EEEEENS5_IJNS4_10UnderscoreESX_SX_EEEEENS4_13SM90_TMA_LOADENS4_14ComposedLayoutINS4_7SwizzleILi3ELi4ELi3EEENS4_18smem_ptr_flag_bitsILi16EEENST_INS5_IJNSA_ILi8EEESF_EEENS5_IJSF_SB_EEEEEEEvNS4_8identityES10_S1A_vS1B_EENS_8epilogue10collective6detail29Sm90TmaWarpSpecializedAdapterINS1E_15DefaultEpilogueISI_SJ_SJ_NS1D_6thread17LinearCombinationISI_Li1EffLNS1I_9ScaleType4KindE0ELNS_15FloatRoundStyleE2ESI_EENS1_15EpilogueDefaultEEEEEvvEEEEvNT_6ParamsE:
        .type           _ZN7cutlass13device_kernelINS_4gemm6kernel13GemmUniversalIN4cute5tupleIJiiiiEEENS1_10collective13CollectiveMmaINS1_34MainloopSm90TmaGmmaWarpSpecializedILi9ENS5_IJNS4_1CILi1EEESB_SB_EEENS1_32KernelTmaWarpSpecializedPingpongEEENS5_IJNSA_ILi64EEENSA_ILi128EEESF_EEENS_6half_tENS5_IJlSB_lEEESI_SJ_NS4_8TiledMMAINS4_8MMA_AtomIJNS4_4SM904GMMA26MMA_64x128x16_F32F16F16_SSILNSN_5MajorE0ELSP_0ELNSN_7ScaleInE1ELSQ_1EEEEEENS4_6LayoutISC_NS5_IJNSA_ILi0EEESU_SU_EEEEENS5_IJNS4_10UnderscoreESX_SX_EEEEENS4_13SM90_TMA_LOADENS4_14ComposedLayoutINS4_7SwizzleILi3ELi4ELi3EEENS4_18smem_ptr_flag_bitsILi16EEENST_INS5_IJNSA_ILi8EEESF_EEENS5_IJSF_SB_EEEEEEEvNS4_8identityES10_S1A_vS1B_EENS_8epilogue10collective6detail29Sm90TmaWarpSpecializedAdapterINS1E_15DefaultEpilogueISI_SJ_SJ_NS1D_6thread17LinearCombinationISI_Li1EffLNS1I_9ScaleType4KindE0ELNS_15FloatRoundStyleE2ESI_EENS1_15EpilogueDefaultEEEEEvvEEEEvNT_6ParamsE,@function
        .size           _ZN7cutlass13device_kernelINS_4gemm6kernel13GemmUniversalIN4cute5tupleIJiiiiEEENS1_10collective13CollectiveMmaINS1_34MainloopSm90TmaGmmaWarpSpecializedILi9ENS5_IJNS4_1CILi1EEESB_SB_EEENS1_32KernelTmaWarpSpecializedPingpongEEENS5_IJNSA_ILi64EEENSA_ILi128EEESF_EEENS_6half_tENS5_IJlSB_lEEESI_SJ_NS4_8TiledMMAINS4_8MMA_AtomIJNS4_4SM904GMMA26MMA_64x128x16_F32F16F16_SSILNSN_5MajorE0ELSP_0ELNSN_7ScaleInE1ELSQ_1EEEEEENS4_6LayoutISC_NS5_IJNSA_ILi0EEESU_SU_EEEEENS5_IJNS4_10UnderscoreESX_SX_EEEEENS4_13SM90_TMA_LOADENS4_14ComposedLayoutINS4_7SwizzleILi3ELi4ELi3EEENS4_18smem_ptr_flag_bitsILi16EEENST_INS5_IJNSA_ILi8EEESF_EEENS5_IJSF_SB_EEEEEEEvNS4_8identityES10_S1A_vS1B_EENS_8epilogue10collective6detail29Sm90TmaWarpSpecializedAdapterINS1E_15DefaultEpilogueISI_SJ_SJ_NS1D_6thread17LinearCombinationISI_Li1EffLNS1I_9ScaleType4KindE0ELNS_15FloatRoundStyleE2ESI_EENS1_15EpilogueDefaultEEEEEvvEEEEvNT_6ParamsE,(.L_x_208 - _ZN7cutlass13device_kernelINS_4gemm6kernel13GemmUniversalIN4cute5tupleIJiiiiEEENS1_10collective13CollectiveMmaINS1_34MainloopSm90TmaGmmaWarpSpecializedILi9ENS5_IJNS4_1CILi1EEESB_SB_EEENS1_32KernelTmaWarpSpecializedPingpongEEENS5_IJNSA_ILi64EEENSA_ILi128EEESF_EEENS_6half_tENS5_IJlSB_lEEESI_SJ_NS4_8TiledMMAINS4_8MMA_AtomIJNS4_4SM904GMMA26MMA_64x128x16_F32F16F16_SSILNSN_5MajorE0ELSP_0ELNSN_7ScaleInE1ELSQ_1EEEEEENS4_6LayoutISC_NS5_IJNSA_ILi0EEESU_SU_EEEEENS5_IJNS4_10UnderscoreESX_SX_EEEEENS4_13SM90_TMA_LOADENS4_14ComposedLayoutINS4_7SwizzleILi3ELi4ELi3EEENS4_18smem_ptr_flag_bitsILi16EEENST_INS5_IJNSA_ILi8EEESF_EEENS5_IJSF_SB_EEEEEEEvNS4_8identityES10_S1A_vS1B_EENS_8epilogue10collective6detail29Sm90TmaWarpSpecializedAdapterINS1E_15DefaultEpilogueISI_SJ_SJ_NS1D_6thread17LinearCombinationISI_Li1EffLNS1I_9ScaleType4KindE0ELNS_15FloatRoundStyleE2ESI_EENS1_15EpilogueDefaultEEEEEvvEEEEvNT_6ParamsE)
        .other          _ZN7cutlass13device_kernelINS_4gemm6kernel13GemmUniversalIN4cute5tupleIJiiiiEEENS1_10collective13CollectiveMmaINS1_34MainloopSm90TmaGmmaWarpSpecializedILi9ENS5_IJNS4_1CILi1EEESB_SB_EEENS1_32KernelTmaWarpSpecializedPingpongEEENS5_IJNSA_ILi64EEENSA_ILi128EEESF_EEENS_6half_tENS5_IJlSB_lEEESI_SJ_NS4_8TiledMMAINS4_8MMA_AtomIJNS4_4SM904GMMA26MMA_64x128x16_F32F16F16_SSILNSN_5MajorE0ELSP_0ELNSN_7ScaleInE1ELSQ_1EEEEEENS4_6LayoutISC_NS5_IJNSA_ILi0EEESU_SU_EEEEENS5_IJNS4_10UnderscoreESX_SX_EEEEENS4_13SM90_TMA_LOADENS4_14ComposedLayoutINS4_7SwizzleILi3ELi4ELi3EEENS4_18smem_ptr_flag_bitsILi16EEENST_INS5_IJNSA_ILi8EEESF_EEENS5_IJSF_SB_EEEEEEEvNS4_8identityES10_S1A_vS1B_EENS_8epilogue10collective6detail29Sm90TmaWarpSpecializedAdapterINS1E_15DefaultEpilogueISI_SJ_SJ_NS1D_6thread17LinearCombinationISI_Li1EffLNS1I_9ScaleType4KindE0ELNS_15FloatRoundStyleE2ESI_EENS1_15EpilogueDefaultEEEEEvvEEEEvNT_6ParamsE,@"STO_CUDA_ENTRY STV_DEFAULT"
_ZN7cutlass13device_kernelINS_4gemm6kernel13GemmUniversalIN4cute5tupleIJiiiiEEENS1_10collective13CollectiveMmaINS1_34MainloopSm90TmaGmmaWarpSpecializedILi9ENS5_IJNS4_1CILi1EEESB_SB_EEENS1_32KernelTmaWarpSpecializedPingpongEEENS5_IJNSA_ILi64EEENSA_ILi128EEESF_EEENS_6half_tENS5_IJlSB_lEEESI_SJ_NS4_8TiledMMAINS4_8MMA_AtomIJNS4_4SM904GMMA26MMA_64x128x16_F32F16F16_SSILNSN_5MajorE0ELSP_0ELNSN_7ScaleInE1ELSQ_1EEEEEENS4_6LayoutISC_NS5_IJNSA_ILi0EEESU_SU_EEEEENS5_IJNS4_10UnderscoreESX_SX_EEEEENS4_13SM90_TMA_LOADENS4_14ComposedLayoutINS4_7SwizzleILi3ELi4ELi3EEENS4_18smem_ptr_flag_bitsILi16EEENST_INS5_IJNSA_ILi8EEESF_EEENS5_IJSF_SB_EEEEEEEvNS4_8identityES10_S1A_vS1B_EENS_8epilogue10collective6detail29Sm90TmaWarpSpecializedAdapterINS1E_15DefaultEpilogueISI_SJ_SJ_NS1D_6thread17LinearCombinationISI_Li1EffLNS1I_9ScaleType4KindE0ELNS_15FloatRoundStyleE2ESI_EENS1_15EpilogueDefaultEEEEEvvEEEEvNT_6ParamsE:
[----:B------:R-:W0:Y:S02]  /*0000*/  LDC R1, c[0x0][0x28] ;  /* 0x00000a00ff017b82 */ /* 0x000e240000000800 */
[----:B0-----:R-:W-:Y:S01]  /*0010*/  VIADD R1, R1, 0xfffffff8 ;  /* 0xfffffff801017836 */ /* 0x001fe20000000000 */
[----:B------:R-:W0:Y:S01]  /*0020*/  S2R R4, SR_TID.X ;  /* 0x0000000000047919 */ /* 0x000e220000002100 */
[----:B------:R-:W-:Y:S01]  /*0030*/  ELECT P0, URZ, PT ;  /* 0x00000000003f782f */ /* 0x000fe20003800000 */
[----:B------:R-:W-:Y:S01]  /*0040*/  BSSY B0, `(.L_x_0) ;  /* 0x000000f000007945 */ /* 0x000fe20003800000 */
[--C-:B0-----:R-:W-:Y:S02]  /*0050*/  SHF.R.U32.HI R0, RZ, 0x5, R4.reuse ;  /* 0x00000005ff007819 */ /* 0x101fe40000011604 */
[----:B------:R-:W-:-:S03]  /*0060*/  SHF.R.U32.HI R5, RZ, 0x7, R4 ;  /* 0x00000007ff057819 */ /* 0x000fc60000011604 */
[----:B------:R-:W0:Y:S04]  /*0070*/  SHFL.IDX PT, R2, R0, RZ, 0x1f ;  /* 0x00001fff00027589 */ /* 0x000e2800000e0000 */
[----:B------:R1:W2:Y:S01]  /*0080*/  SHFL.IDX PT, R7, R5, RZ, 0x1f ;  /* 0x00001fff05077589 */ /* 0x0002a200000e0000 */
[----:B0-----:R-:W-:-:S13]  /*0090*/  ISETP.NE.OR P0, PT, R2, RZ, !P0 ;  /* 0x000000ff0200720c */ /* 0x001fda0004705670 */
[----:B-12---:R-:W-:Y:S05]  /*00a0*/  @P0 BRA `(.L_x_1) ;  /* 0x0000000000200947 */ /* 0x006fea0003800000 */
[----:B------:R-:W-:Y:S02]  /*00b0*/  ULDC.64 UR4, c[0x0][0x198] ;  /* 0x0000660000047ab9 */ /* 0x000fe40000000a00 */
[----:B------:R-:W-:Y:S02]  /*00c0*/  UIADD3 UR6, UP0, UR4, 0xf0, URZ ;  /* 0x000000f004067890 */ /* 0x000fe4000ff1e03f */
[----:B------:R-:W-:Y:S02]  /*00d0*/  UIADD3 UR4, UP1, UR4, 0x1f0, URZ ;  /* 0x000001f004047890 */ /* 0x000fe4000ff3e03f */
[----:B------:R-:W-:Y:S02]  /*00e0*/  UIADD3.X UR7, URZ, UR5, URZ, UP0, !UPT ;  /* 0x000000053f077290 */ /* 0x000fe400087fe43f */
[----:B------:R-:W-:-:S07]  /*00f0*/  UIADD3.X UR5, URZ, UR5, URZ, UP1, !UPT ;  /* 0x000000053f057290 */ /* 0x000fce0008ffe43f */
[----:B------:R0:W-:Y:S02]  /*0100*/  UTMACCTL.PF [UR6] ;  /* 0x00000000060079b9 */ /* 0x0001e40008040000 */
[----:B------:R0:W-:Y:S02]  /*0110*/  UTMACCTL.PF [UR4] ;  /* 0x00000000040079b9 */ /* 0x0001e40008040000 */
[----:B0-----:R-:W-:Y:S01]  /*0120*/  NOP ;  /* 0x0000000000007918 */ /* 0x001fe20000000000 */
.L_x_1:
[----:B------:R-:W-:Y:S05]  /*0130*/  BSYNC B0 ;  /* 0x0000000000007941 */ /* 0x000fea0003800000 */
.L_x_0:
[----:B------:R-:W0:Y:S02]  /*0140*/  SHFL.IDX PT, R3, R0, RZ, 0x1f ;  /* 0x00001fff00037589 */ /* 0x000e2400000e0000 */
[----:B0-----:R-:W-:-:S13]  /*0150*/  ISETP.NE.AND P0, PT, R3, RZ, PT ;  /* 0x000000ff0300720c */ /* 0x001fda0003f05270 */
[----:B------:R-:W-:Y:S05]  /*0160*/  @P0 BRA `(.L_x_2) ;  /* 0x00000000008c0947 */ /* 0x000fea0003800000 */
[----:B------:R-:W-:Y:S01]  /*0170*/  ELECT P0, URZ, PT ;  /* 0x00000000003f782f */ /* 0x000fe20003800000 */
[----:B------:R-:W-:-:S12]  /*0180*/  BSSY B0, `(.L_x_2) ;  /* 0x0000021000007945 */ /* 0x000fd80003800000 */
[----:B------:R-:W-:Y:S05]  /*0190*/  @!P0 BRA `(.L_x_3) ;  /* 0x00000000007c8947 */ /* 0x000fea0003800000 */
[----:B------:R-:W0:Y:S01]  /*01a0*/  S2UR UR8, SR_CgaCtaId ;  /* 0x00000000000879c3 */ /* 0x000e220000008800 */
[----:B------:R-:W-:Y:S01]  /*01b0*/  UMOV UR4, 0x400 ;  /* 0x0000040000047882 */ /* 0x000fe20000000000 */
[----:B------:R-:W-:Y:S01]  /*01c0*/  UMOV UR5, 0x1 ;  /* 0x0000000100057882 */ /* 0x000fe20000000000 */
[----:B------:R-:W-:Y:S02]  /*01d0*/  UMOV UR6, 0x80 ;  /* 0x0000008000067882 */ /* 0x000fe40000000000 */
[----:B------:R-:W-:-:S04]  /*01e0*/  UIADD3 UR6, -UR6, 0x100000, URZ ;  /* 0x0010000006067890 */ /* 0x000fc8000fffe13f */
[----:B------:R-:W-:Y:S02]  /*01f0*/  USHF.L.U32 UR7, UR6, 0xb, URZ ;  /* 0x0000000b06077899 */ /* 0x000fe4000800063f */
[----:B------:R-:W-:Y:S02]  /*0200*/  USHF.L.U32 UR6, UR6, 0x1, URZ ;  /* 0x0000000106067899 */ /* 0x000fe4000800063f */
[----:B0-----:R-:W-:Y:S02]  /*0210*/  ULEA UR8, UR8, UR4, 0x18 ;  /* 0x0000000408087291 */ /* 0x001fe4000f8ec03f */
[----:B------:R-:W-:-:S04]  /*0220*/  UIADD3 UR4, -UR5, 0x100000, URZ ;  /* 0x0010000005047890 */ /* 0x000fc8000fffe13f */
[----:B------:R-:W-:Y:S02]  /*0230*/  USHF.L.U32 UR5, UR4, 0xb, URZ ;  /* 0x0000000b04057899 */ /* 0x000fe4000800063f */
[----:B------:R-:W-:Y:S01]  /*0240*/  USHF.L.U32 UR4, UR4, 0x1, URZ ;  /* 0x0000000104047899 */ /* 0x000fe2000800063f */
[----:B------:R-:W0:Y:S11]  /*0250*/  FENCE.VIEW.ASYNC.S ;  /* 0x00000000000073c6 */ /* 0x000e360000000000 */
[----:B0-----:R0:W1:Y:S01]  /*0260*/  SYNCS.EXCH.64 URZ, [UR8], UR4 ;  /* 0x00000004083f75b2 */ /* 0x0010620008000100 */
[----:B------:R0:W2:Y:S01]  /*0270*/  SYNCS.EXCH.64 URZ, [UR8+0x48], UR6 ;  /* 0x00004806083f75b2 */ /* 0x0000a20008000100 */
[----:B------:R0:W3:Y:S01]  /*0280*/  SYNCS.EXCH.64 URZ, [UR8+0x8], UR4 ;  /* 0x00000804083f75b2 */ /* 0x0000e20008000100 */
[----:B------:R0:W4:Y:S01]  /*0290*/  SYNCS.EXCH.64 URZ, [UR8+0x50], UR6 ;  /* 0x00005006083f75b2 */ /* 0x0001220008000100 */
[----:B------:R0:W0:Y:S01]  /*02a0*/  SYNCS.EXCH.64 URZ, [UR8+0x10], UR4 ;  /* 0x00001004083f75b2 */ /* 0x0000220008000100 */
        /* <DEDUP_REMOVED lines=13> */
[----:B------:R-:W-:Y:S01]  /*0380*/  NOP ;  /* 0x0000000000007918 */ /* 0x000fe20000000000 */
.L_x_3:
[----:B0-----:R-:W-:Y:S05]  /*0390*/  BSYNC B0 ;  /* 0x0000000000007941 */ /* 0x001fea0003800000 */
.L_x_2:
[----:B------:R-:W0:Y:S01]  /*03a0*/  SHFL.IDX PT, R6, R0, RZ, 0x1f ;  /* 0x00001fff00067589 */ /* 0x000e2200000e0000 */
[----:B------:R-:W-:Y:S01]  /*03b0*/  ELECT P0, URZ, PT ;  /* 0x00000000003f782f */ /* 0x000fe20003800000 */
[----:B------:R-:W-:Y:S01]  /*03c0*/  NOP ;  /* 0x0000000000007918 */ /* 0x000fe20000000000 */
[----:B------:R-:W-:Y:S01]  /*03d0*/  ELECT P1, URZ, PT ;  /* 0x00000000003f782f */ /* 0x000fe20003820000 */
[----:B------:R-:W5:Y:S01]  /*03e0*/  SHFL.IDX PT, R3, R0, RZ, 0x1f ;  /* 0x00001fff00037589 */ /* 0x000f6200000e0000 */
[----:B------:R-:W-:Y:S01]  /*03f0*/  UMOV UR4, 0x20 ;  /* 0x0000002000047882 */ /* 0x000fe20000000000 */
[----:B------:R-:W-:Y:S01]  /*0400*/  UMOV UR11, 0x80 ;  /* 0x00000080000b7882 */ /* 0x000fe20000000000 */
[----:B------:R-:W-:Y:S01]  /*0410*/  NOP ;  /* 0x0000000000007918 */ /* 0x000fe20000000000 */
[----:B------:R-:W1:Y:S01]  /*0420*/  SHFL.IDX PT, R5, R5, RZ, 0x1f ;  /* 0x00001fff05057589 */ /* 0x000e6200000e0000 */
[C---:B------:R-:W-:Y:S01]  /*0430*/  VIADD R31, R7.reuse, 0xffffffff ;  /* 0xffffffff071f7836 */ /* 0x040fe20000000000 */
[----:B------:R-:W-:Y:S01]  /*0440*/  ULDC.64 UR36, c[0x0][0x208] ;  /* 0x0000820000247ab9 */ /* 0x000fe20000000a00 */
[----:B------:R-:W-:-:S03]  /*0450*/  ISETP.NE.AND P2, PT, R7, RZ, PT ;  /* 0x000000ff0700720c */ /* 0x000fc60003f45270 */
[----:B------:R-:W-:Y:S02]  /*0460*/  ISETP.GE.U32.AND P3, PT, R31, 0x2, PT ;  /* 0x000000021f00780c */ /* 0x000fe40003f66070 */
[----:B0-----:R-:W-:Y:S02]  /*0470*/  ISETP.NE.OR P0, PT, R6, RZ, !P0 ;  /* 0x000000ff0600720c */ /* 0x001fe40004705670 */
[----:B-----5:R-:W-:Y:S02]  /*0480*/  ISETP.NE.OR P1, PT, R3, RZ, !P1 ;  /* 0x000000ff0300720c */ /* 0x020fe40004f25670 */
[----:B------:R-:W-:Y:S02]  /*0490*/  SHF.R.S32.HI R3, RZ, 0x1f, R2 ;  /* 0x0000001fff037819 */ /* 0x000fe40000011402 */
[----:B-1----:R-:W-:Y:S02]  /*04a0*/  R2UR UR43, R5 ;  /* 0x00000000052b72ca */ /* 0x002fe400000e0000 */
[----:B------:R-:W-:-:S05]  /*04b0*/  LEA.HI R3, R3, R2, RZ, 0x2 ;  /* 0x0000000203037211 */ /* 0x000fca00078f10ff */
[----:B------:R-:W-:Y:S01]  /*04c0*/  VOTEU.ALL UP0, P0 ;  /* 0x00000000003f7886 */ /* 0x000fe20000000000 */
[----:B------:R-:W-:Y:S01]  /*04d0*/  LOP3.LUT R3, R3, 0xfffffffc, RZ, 0xc0, !PT ;  /* 0xfffffffc03037812 */ /* 0x000fe200078ec0ff */
[----:B------:R-:W-:-:S03]  /*04e0*/  VOTEU.ALL UP1, P1 ;  /* 0x00000000003f7886 */ /* 0x000fc60000820000 */
[----:B------:R-:W0:Y:S01]  /*04f0*/  @!UP0 S2UR UR7, SR_CgaCtaId ;  /* 0x00000000000789c3 */ /* 0x000e220000008800 */
[----:B------:R-:W-:Y:S01]  /*0500*/  @!UP0 UMOV UR6, 0x400 ;  /* 0x0000040000068882 */ /* 0x000fe20000000000 */
[----:B------:R-:W-:-:S04]  /*0510*/  @!UP0 UIADD3 UR4, -UR4, 0x100000, URZ ;  /* 0x0010000004048890 */ /* 0x000fc8000fffe13f */
[----:B------:R-:W-:Y:S02]  /*0520*/  @!UP0 USHF.L.U32 UR5, UR4, 0xb, URZ ;  /* 0x0000000b04058899 */ /* 0x000fe4000800063f */
[----:B------:R-:W-:Y:S01]  /*0530*/  @!UP0 USHF.L.U32 UR4, UR4, 0x1, URZ ;  /* 0x0000000104048899 */ /* 0x000fe2000800063f */
[----:B------:R-:W-:Y:S01]  /*0540*/  IMAD.IADD R14, R2, 0x1, -R3 ;  /* 0x00000001020e7824 */ /* 0x000fe200078e0a03 */
[----:B------:R-:W-:Y:S01]  /*0550*/  @!UP1 UMOV UR9, 0x400 ;  /* 0x0000040000099882 */ /* 0x000fe20000000000 */
[----:B------:R-:W-:Y:S01]  /*0560*/  VOTEU.ALL UP2, P1 ;  /* 0x00000000003f7886 */ /* 0x000fe20000840000 */
[----:B------:R-:W-:Y:S01]  /*0570*/  VOTEU.ALL UP3, P1 ;  /* 0x00000000003f7886 */ /* 0x000fe20000860000 */
[----:B------:R-:W-:Y:S01]  /*0580*/  VOTEU.ALL UP4, P1 ;  /* 0x00000000003f7886 */ /* 0x000fe20000880000 */
[----:B------:R-:W1:Y:S01]  /*0590*/  @!UP1 S2UR UR10, SR_CgaCtaId ;  /* 0x00000000000a99c3 */ /* 0x000e620000008800 */
[----:B------:R-:W-:Y:S01]  /*05a0*/  VOTEU.ALL UP5, P1 ;  /* 0x00000000003f7886 */ /* 0x000fe200008a0000 */
[----:B------:R-:W-:-:S04]  /*05b0*/  SHF.R.S32.HI R3, RZ, 0x1f, R4 ;  /* 0x0000001fff037819 */ /* 0x000fc80000011404 */
[----:B------:R-:W-:-:S04]  /*05c0*/  LEA.HI R3, R3, R4, RZ, 0x7 ;  /* 0x0000000403037211 */ /* 0x000fc800078f38ff */
[----:B------:R-:W-:-:S05]  /*05d0*/  LOP3.LUT R3, R3, 0xffffff80, RZ, 0xc0, !PT ;  /* 0xffffff8003037812 */ /* 0x000fca00078ec0ff */
[----:B------:R-:W-:Y:S01]  /*05e0*/  IMAD.IADD R5, R4, 0x1, -R3 ;  /* 0x0000000104057824 */ /* 0x000fe200078e0a03 */
[----:B0-----:R-:W-:Y:S02]  /*05f0*/  @!UP0 ULEA UR8, UR7, UR6, 0x18 ;  /* 0x0000000607088291 */ /* 0x001fe4000f8ec03f */
[----:B------:R-:W-:-:S04]  /*0600*/  @!UP1 UIADD3 UR6, -UR11, 0x100000, URZ ;  /* 0x001000000b069890 */ /* 0x000fc8000fffe13f */
[----:B------:R-:W-:Y:S02]  /*0610*/  @!UP1 USHF.L.U32 UR7, UR6, 0xb, URZ ;  /* 0x0000000b06079899 */ /* 0x000fe4000800063f */
[----:B------:R-:W-:Y:S01]  /*0620*/  @!UP1 USHF.L.U32 UR6, UR6, 0x1, URZ ;  /* 0x0000000106069899 */ /* 0x000fe2000800063f */
[----:B------:R-:W-:Y:S01]  /*0630*/  VOTEU.ALL UP0, P0 ;  /* 0x00000000003f7886 */ /* 0x000fe20000000000 */
[----:B-1----:R-:W-:Y:S01]  /*0640*/  @!UP1 ULEA UR9, UR10, UR9, 0x18 ;  /* 0x000000090a099291 */ /* 0x002fe2000f8ec03f */
[----:B------:R-:W-:Y:S02]  /*0650*/  VOTEU.ALL UP1, P0 ;  /* 0x00000000003f7886 */ /* 0x000fe40000020000 */
[----:B------:R-:W-:Y:S01]  /*0660*/  ULDC.64 UR10, c[0x0][0x598] ;  /* 0x00016600000a7ab9 */ /* 0x000fe20000000a00 */
[----:B------:R-:W-:Y:S01]  /*0670*/  ISETP.NE.AND P0, PT, R14, 0x3, PT ;  /* 0x000000030e00780c */ /* 0x000fe20003f05270 */
[----:B------:R-:W0:Y:S02]  /*0680*/  FENCE.VIEW.ASYNC.S ;  /* 0x00000000000073c6 */ /* 0x000e240000000000 */
[----:B0-----:R0:W2:Y:S01]  /*0690*/  @!UP0 SYNCS.EXCH.64 URZ, [UR8+0xc0], UR4 ;  /* 0x0000c004083f85b2 */ /* 0x0010a20008000100 */
[----:B------:R-:W-:-:S02]  /*06a0*/  ISETP.NE.U32.AND P1, PT, RZ, UR10, PT ;  /* 0x0000000aff007c0c */ /* 0x000fc4000bf25070 */
[----:B------:R-:W-:Y:S02]  /*06b0*/  ISETP.EQ.OR P0, PT, R14, RZ, !P0 ;  /* 0x000000ff0e00720c */ /* 0x000fe40004702670 */
[----:B------:R-:W-:Y:S02]  /*06c0*/  ISETP.NE.AND.EX P1, PT, RZ, UR11, PT, P1 ;  /* 0x0000000bff007c0c */ /* 0x000fe4000bf25310 */
[----:B------:R-:W-:-:S04]  /*06d0*/  ISETP.EQ.AND P0, PT, R7, RZ, P0 ;  /* 0x000000ff0700720c */ /* 0x000fc80000702270 */
[----:B------:R-:W-:-:S04]  /*06e0*/  SEL R23, RZ, 0x1, !P0 ;  /* 0x00000001ff177807 */ /* 0x000fc80004000000 */
[----:B------:R-:W-:Y:S01]  /*06f0*/  SEL R23, R23, 0x2, P3 ;  /* 0x0000000217177807 */ /* 0x000fe20001800000 */
[----:B------:R0:W2:Y:S01]  /*0700*/  @!UP1 SYNCS.EXCH.64 URZ, [UR8+0xc8], UR4 ;  /* 0x0000c804083f95b2 */ /* 0x0000a20008000100 */
[----:B------:R-:W-:Y:S01]  /*0710*/  NOP ;  /* 0x0000000000007918 */ /* 0x000fe20000000000 */
[----:B------:R0:W2:Y:S01]  /*0720*/  @!UP2 SYNCS.EXCH.64 URZ, [UR9+0xa0], UR6 ;  /* 0x0000a006093fa5b2 */ /* 0x0000a20008000100 */
[----:B------:R0:W2:Y:S01]  /*0730*/  @!UP3 SYNCS.EXCH.64 URZ, [UR9+0xa8], UR6 ;  /* 0x0000a806093fb5b2 */ /* 0x0000a20008000100 */
[----:B------:R0:W2:Y:S01]  /*0740*/  @!UP4 SYNCS.EXCH.64 URZ, [UR9+0xb0], UR6 ;  /* 0x0000b006093fc5b2 */ /* 0x0000a20008000100 */
[----:B------:R0:W2:Y:S01]  /*0750*/  @!UP5 SYNCS.EXCH.64 URZ, [UR9+0xb8], UR6 ;  /* 0x0000b806093fd5b2 */ /* 0x0000a20008000100 */
[----:B------:R-:W-:Y:S01]  /*0760*/  NOP ;  /* 0x0000000000007918 */ /* 0x000fe20000000000 */
[----:B--234-:R-:W-:Y:S06]  /*0770*/  BAR.SYNC.DEFER_BLOCKING 0x0 ;  /* 0x0000000000007b1d */ /* 0x01cfec0000010000 */
[----:B0-----:R-:W-:Y:S05]  /*0780*/  @!P1 BRA `(.L_x_4) ;  /* 0x00000000001c9947 */ /* 0x001fea0003800000 */
[----:B------:R-:W0:Y:S02]  /*0790*/  LDC.64 R2, c[0x0][0x598] ;  /* 0x00016600ff027b82 */ /* 0x000e240000000a00 */
[----:B0-----:R-:W2:Y:S02]  /*07a0*/  LDG.E.64 R2, desc[UR36][R2.64] ;  /* 0x0000002402027981 */ /* 0x001ea4000c1e1b00 */
[----:B--2---:R-:W-:-:S04]  /*07b0*/  ISETP.NE.U32.AND P0, PT, R2, RZ, PT ;  /* 0x000000ff0200720c */ /* 0x004fc80003f05070 */
[----:B------:R-:W-:-:S13]  /*07c0*/  ISETP.NE.AND.EX P0, PT, R3, RZ, PT, P0 ;  /* 0x000000ff0300720c */ /* 0x000fda0003f05300 */
[----:B------:R-:W-:Y:S05]  /*07d0*/  @!P0 BRA `(.L_x_4) ;  /* 0x0000000000088947 */ /* 0x000fea0003800000 */
[----:B------:R1:W5:Y:S01]  /*07e0*/  LD.E R88, desc[UR36][R2.64] ;  /* 0x0000002402587980 */ /* 0x000362000c101900 */
[----:B------:R-:W-:Y:S05]  /*07f0*/  BRA `(.L_x_5) ;  /* 0x0000000000247947 */ /* 0x000fea0003800000 */
.L_x_4:
[----:B------:R-:W-:Y:S02]  /*0800*/  ULDC.64 UR4, c[0x0][0x588] ;  /* 0x0001620000047ab9 */ /* 0x000fe40000000a00 */
[----:B------:R-:W-:-:S04]  /*0810*/  ISETP.NE.U32.AND P0, PT, RZ, UR4, PT ;  /* 0x00000004ff007c0c */ /* 0x000fc8000bf05070 */
[----:B------:R-:W-:-:S13]  /*0820*/  ISETP.NE.AND.EX P0, PT, RZ, UR5, PT, P0 ;  /* 0x00000005ff007c0c */ /* 0x000fda000bf05300 */
[----:B------:R-:W-:Y:S05]  /*0830*/  @!P0 BRA `(.L_x_6) ;  /* 0x00000000000c8947 */ /* 0x000fea0003800000 */
[----:B------:R-:W0:Y:S02]  /*0840*/  LDC.64 R88, c[0x0][0x588] ;  /* 0x00016200ff587b82 */ /* 0x000e240000000a00 */
[----:B0-----:R0:W5:Y:S01]  /*0850*/  LDG.E R88, desc[UR36][R88.64] ;  /* 0x0000002458587981 */ /* 0x001162000c1e1900 */
[----:B------:R-:W-:Y:S05]  /*0860*/  BRA `(.L_x_5) ;  /* 0x0000000000087947 */ /* 0x000fea0003800000 */
.L_x_6:
[----:B------:R-:W-:Y:S02]  /*0870*/  ULDC UR4, c[0x0][0x580] ;  /* 0x0001600000047ab9 */ /* 0x000fe40000000800 */
[----:B------:R-:W-:-:S07]  /*0880*/  IMAD.U32 R88, RZ, RZ, UR4 ;  /* 0x00000004ff587e24 */ /* 0x000fce000f8e00ff */
.L_x_5:
[----:B------:R-:W-:Y:S02]  /*0890*/  ULDC.64 UR4, c[0x0][0x5a0] ;  /* 0x0001680000047ab9 */ /* 0x000fe40000000a00 */
[----:B------:R-:W-:-:S04]  /*08a0*/  ISETP.NE.U32.AND P0, PT, RZ, UR4, PT ;  /* 0x00000004ff007c0c */ /* 0x000fc8000bf05070 */
[----:B------:R-:W-:-:S13]  /*08b0*/  ISETP.NE.AND.EX P0, PT, RZ, UR5, PT, P0 ;  /* 0x00000005ff007c0c */ /* 0x000fda000bf05300 */
[----:B------:R-:W-:Y:S05]  /*08c0*/  @!P0 BRA `(.L_x_7) ;  /* 0x00000000001c8947 */ /* 0x000fea0003800000 */
[----:B-1----:R-:W1:Y:S02]  /*08d0*/  LDC.64 R2, c[0x0][0x5a0] ;  /* 0x00016800ff027b82 */ /* 0x002e640000000a00 */
[----:B-1----:R-:W2:Y:S02]  /*08e0*/  LDG.E.64 R2, desc[UR36][R2.64] ;  /* 0x0000002402027981 */ /* 0x002ea4000c1e1b00 */
[----:B--2---:R-:W-:-:S04]  /*08f0*/  ISETP.NE.U32.AND P0, PT, R2, RZ, PT ;  /* 0x000000ff0200720c */ /* 0x004fc80003f05070 */
[----:B------:R-:W-:-:S13]  /*0900*/  ISETP.NE.AND.EX P0, PT, R3, RZ, PT, P0 ;  /* 0x000000ff0300720c */ /* 0x000fda0003f05300 */
[----:B------:R-:W-:Y:S05]  /*0910*/  @!P0 BRA `(.L_x_7) ;  /* 0x0000000000088947 */ /* 0x000fea0003800000 */
[----:B0-----:R2:W5:Y:S01]  /*0920*/  LD.E R89, desc[UR36][R2.64] ;  /* 0x0000002402597980 */ /* 0x001562000c101900 */
[----:B------:R-:W-:Y:S05]  /*0930*/  BRA `(.L_x_8) ;  /* 0x0000000000247947 */ /* 0x000fea0003800000 */
.L_x_7:
[----:B------:R-:W-:Y:S02]  /*0940*/  ULDC.64 UR4, c[0x0][0x590] ;  /* 0x0001640000047ab9 */ /* 0x000fe40000000a00 */
[----:B------:R-:W-:-:S04]  /*0950*/  ISETP.NE.U32.AND P0, PT, RZ, UR4, PT ;  /* 0x00000004ff007c0c */ /* 0x000fc8000bf05070 */
[----:B------:R-:W-:-:S13]  /*0960*/  ISETP.NE.AND.EX P0, PT, RZ, UR5, PT, P0 ;  /* 0x00000005ff007c0c */ /* 0x000fda000bf05300 */
[----:B------:R-:W-:Y:S05]  /*0970*/  @!P0 BRA `(.L_x_9) ;  /* 0x00000000000c8947 */ /* 0x000fea0003800000 */
[----:B-1----:R-:W0:Y:S02]  /*0980*/  LDC.64 R2, c[0x0][0x590] ;  /* 0x00016400ff027b82 */ /* 0x002e240000000a00 */
[----:B0-----:R0:W5:Y:S01]  /*0990*/  LDG.E R89, desc[UR36][R2.64] ;  /* 0x0000002402597981 */ /* 0x001162000c1e1900 */
[----:B------:R-:W-:Y:S05]  /*09a0*/  BRA `(.L_x_8) ;  /* 0x0000000000087947 */ /* 0x000fea0003800000 */
.L_x_9:
[----:B------:R-:W-:Y:S02]  /*09b0*/  ULDC UR4, c[0x0][0x584] ;  /* 0x0001610000047ab9 */ /* 0x000fe40000000800 */
[----:B0-----:R-:W-:-:S07]  /*09c0*/  IMAD.U32 R89, RZ, RZ, UR4 ;  /* 0x00000004ff597e24 */ /* 0x001fce000f8e00ff */
.L_x_8:
[----:B012---:R-:W0:Y:S01]  /*09d0*/  LDC R2, c[0x0][0x65c] ;  /* 0x00019700ff027b82 */ /* 0x007e220000000800 */
[----:B------:R-:W1:Y:S01]  /*09e0*/  S2R R15, SR_CTAID.Y ;  /* 0x00000000000f7919 */ /* 0x000e620000002600 */
[----:B------:R-:W-:Y:S01]  /*09f0*/  ULDC UR6, c[0x0][0x28c] ;  /* 0x0000a30000067ab9 */ /* 0x000fe20000000800 */
[----:B------:R-:W-:Y:S01]  /*0a00*/  ISETP.NE.AND P0, PT, R7, 0x2, PT ;  /* 0x000000020700780c */ /* 0x000fe20003f05270 */
[----:B------:R-:W-:Y:S01]  /*0a10*/  UIADD3 UR6, UR6, 0x3f, URZ ;  /* 0x0000003f06067890 */ /* 0x000fe2000fffe03f */
[----:B------:R-:W2:Y:S01]  /*0a20*/  S2R R6, SR_CTAID.X ;  /* 0x0000000000067919 */ /* 0x000ea20000002500 */
[----:B------:R-:W-:Y:S01]  /*0a30*/  UMOV UR38, URZ ;  /* 0x0000003f00267c82 */ /* 0x000fe20008000000 */
[----:B------:R-:W-:Y:S01]  /*0a40*/  UMOV UR39, URZ ;  /* 0x0000003f00277c82 */ /* 0x000fe20008000000 */
[----:B------:R-:W-:Y:S01]  /*0a50*/  USHF.R.S32.HI UR7, URZ, 0x1f, UR6 ;  /* 0x0000001f3f077899 */ /* 0x000fe20008011406 */
[----:B------:R-:W-:-:S03]  /*0a60*/  ULDC.64 UR8, c[0x0][0x650] ;  /* 0x0001940000087ab9 */ /* 0x000fc60000000a00 */
[----:B------:R-:W-:-:S04]  /*0a70*/  ULEA.HI UR7, UR7, UR6, URZ, 0x6 ;  /* 0x0000000607077291 */ /* 0x000fc8000f8f303f */
[----:B------:R-:W-:Y:S01]  /*0a80*/  USHF.R.S32.HI UR40, URZ, 0x6, UR7 ;  /* 0x000000063f287899 */ /* 0x000fe20008011407 */
[----:B0-----:R-:W-:-:S13]  /*0a90*/  ISETP.NE.AND P1, PT, R2, 0x1, PT ;  /* 0x000000010200780c */ /* 0x001fda0003f25270 */
[----:B------:R-:W2:Y:S01]  /*0aa0*/  @P1 LDC R17, c[0x0][0x10] ;  /* 0x00000400ff111b82 */ /* 0x000ea20000000800 */
[----:B-1----:R-:W-:Y:S02]  /*0ab0*/  @P1 IMAD.MOV.U32 R8, RZ, RZ, R15 ;  /* 0x000000ffff081224 */ /* 0x002fe400078e000f */
[----:B------:R-:W-:Y:S02]  /*0ac0*/  @P1 IMAD.MOV.U32 R9, RZ, RZ, RZ ;  /* 0x000000ffff091224 */ /* 0x000fe400078e00ff */
[----:B------:R-:W-:-:S03]  /*0ad0*/  @P1 IMAD.MOV.U32 R7, RZ, RZ, RZ ;  /* 0x000000ffff071224 */ /* 0x000fc600078e00ff */
[----:B------:R-:W0:Y:S01]  /*0ae0*/  @!P1 LDC R3, c[0x0][0xc] ;  /* 0x00000300ff039b82 */ /* 0x000e220000000800 */
[----:B------:R-:W-:Y:S01]  /*0af0*/  ULDC UR4, c[0x0][0xc] ;  /* 0x0000030000047ab9 */ /* 0x000fe20000000800 */
[----:B------:R-:W-:Y:S02]  /*0b00*/  ULDC UR5, c[0x0][0x10] ;  /* 0x0000040000057ab9 */ /* 0x000fe40000000800 */
[----:B------:R-:W-:-:S04]  /*0b10*/  UIMAD.WIDE.U32 UR4, UR4, UR5, URZ ;  /* 0x00000005040472a5 */ /* 0x000fc8000f8e003f */
[----:B------:R-:W1:Y:S01]  /*0b20*/  LDC R0, c[0x0][0x14] ;  /* 0x00000500ff007b82 */ /* 0x000e620000000800 */
[----:B--2---:R-:W-:-:S04]  /*0b30*/  @P1 IMAD.WIDE.U32 R16, R6, R17, R8 ;  /* 0x0000001106101225 */ /* 0x004fc800078e0008 */
[----:B------:R-:W-:Y:S02]  /*0b40*/  @P1 IMAD.IADD R17, R17, 0x1, R7 ;  /* 0x0000000111111824 */ /* 0x000fe400078e0207 */
[----:B------:R-:W-:Y:S02]  /*0b50*/  IMAD.MOV.U32 R7, RZ, RZ, RZ ;  /* 0x000000ffff077224 */ /* 0x000fe400078e00ff */
[----:B0-----:R-:W-:-:S04]  /*0b60*/  @!P1 IMAD.WIDE.U32 R8, R3, R15, R6 ;  /* 0x0000000f03089225 */ /* 0x001fc800078e0006 */
[----:B------:R-:W-:Y:S02]  /*0b70*/  @!P1 IMAD.MOV.U32 R16, RZ, RZ, R8 ;  /* 0x000000ffff109224 */ /* 0x000fe400078e0008 */
[----:B-1----:R-:W-:-:S04]  /*0b80*/  IMAD.WIDE.U32 R10, R0, UR4, RZ ;  /* 0x00000004000a7c25 */ /* 0x002fc8000f8e00ff */
[----:B------:R-:W-:Y:S01]  /*0b90*/  IMAD R3, R0, UR5, RZ ;  /* 0x0000000500037c24 */ /* 0x000fe2000f8e02ff */
[----:B------:R0:W-:Y:S01]  /*0ba0*/  STL.64 [R1], R10 ;  /* 0x0000000a01007387 */ /* 0x0001e20000100a00 */
[----:B------:R-:W-:Y:S02]  /*0bb0*/  @!P1 IMAD.MOV.U32 R17, RZ, RZ, R9 ;  /* 0x000000ffff119224 */ /* 0x000fe400078e0009 */
[----:B------:R-:W-:Y:S01]  /*0bc0*/  IMAD.IADD R0, R11, 0x1, R3 ;  /* 0x000000010b007824 */ /* 0x000fe200078e0203 */
[----:B------:R-:W-:Y:S06]  /*0bd0*/  @P0 BRA `(.L_x_10) ;  /* 0x0000000000200947 */ /* 0x000fec0003800000 */
[----:B------:R-:W-:Y:S01]  /*0be0*/  UISETP.GE.U32.AND UP0, UPT, UR40, 0x9, UPT ;  /* 0x000000092800788c */ /* 0x000fe2000bf06070 */
[----:B------:R-:W-:Y:S01]  /*0bf0*/  IADD3 R16, P0, R16, R10, RZ ;  /* 0x0000000a10107210 */ /* 0x000fe20007f1e0ff */
[----:B------:R-:W-:Y:S01]  /*0c00*/  UIMAD.WIDE.U32 UR4, UR40, 0x38e38e39, URZ ;  /* 0x38e38e39280478a5 */ /* 0x000fe2000f8e003f */
[----:B------:R-:W-:-:S03]  /*0c10*/  UMOV UR39, URZ ;  /* 0x0000003f00277c82 */ /* 0x000fc60008000000 */
[----:B------:R-:W-:Y:S01]  /*0c20*/  USHF.R.U32.HI UR4, URZ, 0x1, UR5 ;  /* 0x000000013f047899 */ /* 0x000fe20008011605 */
[----:B------:R-:W-:-:S03]  /*0c30*/  IMAD.X R17, R0, 0x1, R17, P0 ;  /* 0x0000000100117824 */ /* 0x000fc600000e0611 */
[----:B------:R-:W-:Y:S02]  /*0c40*/  UIMAD UR38, UR4, -0x9, UR40 ;  /* 0xfffffff7042678a4 */ /* 0x000fe4000f8e0228 */
[----:B------:R-:W-:-:S12]  /*0c50*/  @UP0 ULOP3.LUT UR39, UR4, 0x1, URZ, 0xc0, !UPT ;  /* 0x0000000104270892 */ /* 0x000fd8000f8ec03f */
.L_x_10:
[----:B------:R-:W-:Y:S01]  /*0c60*/  ISETP.GE.U32.AND P0, PT, R16, UR8, PT ;  /* 0x0000000810007c0c */ /* 0x000fe2000bf06070 */
[----:B------:R-:W-:Y:S01]  /*0c70*/  IMAD.MOV.U32 R22, RZ, RZ, -0x1 ;  /* 0xffffffffff167424 */ /* 0x000fe200078e00ff */
[----:B------:R-:W-:Y:S01]  /*0c80*/  PRMT R3, RZ, 0x7610, R3 ;  /* 0x00007610ff037816 */ /* 0x000fe20000000003 */
[----:B------:R-:W-:Y:S01]  /*0c90*/  IMAD.MOV.U32 R18, RZ, RZ, -0x1 ;  /* 0xffffffffff127424 */ /* 0x000fe200078e00ff */
[----:B------:R-:W-:Y:S01]  /*0ca0*/  ISETP.GE.U32.AND.EX P0, PT, R17, UR9, PT, P0 ;  /* 0x0000000911007c0c */ /* 0x000fe2000bf06100 */
[----:B------:R-:W-:-:S12]  /*0cb0*/  IMAD.MOV.U32 R19, RZ, RZ, -0x1 ;  /* 0xffffffffff137424 */ /* 0x000fd800078e00ff */
[----:B------:R-:W-:Y:S05]  /*0cc0*/  @P0 BRA `(.L_x_11) ;  /* 0x0000000400580947 */ /* 0x000fea0003800000 */
[----:B------:R-:W1:Y:S01]  /*0cd0*/  LDC.64 R20, c[0x0][0x628] ;  /* 0x00018a00ff147b82 */ /* 0x000e620000000a00 */
[----:B------:R-:W-:Y:S02]  /*0ce0*/  IMAD.MOV.U32 R8, RZ, RZ, R16 ;  /* 0x000000ffff087224 */ /* 0x000fe400078e0010 */
[----:B------:R-:W-:-:S05]  /*0cf0*/  IMAD.MOV.U32 R9, RZ, RZ, R17 ;  /* 0x000000ffff097224 */ /* 0x000fca00078e0011 */
[----:B------:R-:W2:Y:S08]  /*0d00*/  LDC R18, c[0x0][0x630] ;  /* 0x00018c00ff127b82 */ /* 0x000eb00000000800 */
[----:B------:R-:W3:Y:S01]  /*0d10*/  LDC.64 R24, c[0x0][0x620] ;  /* 0x00018800ff187b82 */ /* 0x000ee20000000a00 */
[----:B-1----:R-:W-:-:S04]  /*0d20*/  ISETP.NE.U32.AND P0, PT, R20, RZ, PT ;  /* 0x000000ff1400720c */ /* 0x002fc80003f05070 */
[----:B------:R-:W-:-:S13]  /*0d30*/  ISETP.NE.AND.EX P0, PT, R21, RZ, PT, P0 ;  /* 0x000000ff1500720c */ /* 0x000fda0003f05300 */
[----:B--23--:R-:W-:Y:S05]  /*0d40*/  @!P0 BRA `(.L_x_12) ;  /* 0x0000000000288947 */ /* 0x00cfea0003800000 */
[----:B------:R-:W1:Y:S02]  /*0d50*/  LDC R3, c[0x0][0x634] ;  /* 0x00018d00ff037b82 */ /* 0x000e640000000800 */
[----:B-1----:R-:W-:-:S05]  /*0d60*/  IADD3 R3, P0, R16, R3, RZ ;  /* 0x0000000310037210 */ /* 0x002fca0007f1e0ff */
[----:B------:R-:W-:-:S04]  /*0d70*/  IMAD.X R19, RZ, RZ, R17, P0 ;  /* 0x000000ffff137224 */ /* 0x000fc800000e0611 */
[----:B------:R-:W-:-:S04]  /*0d80*/  IMAD.WIDE.U32 R8, R19, R20, RZ ;  /* 0x0000001413087225 */ /* 0x000fc800078e00ff */
[----:B0-----:R-:W-:-:S04]  /*0d90*/  IMAD.WIDE.U32 R10, P0, R3, R21, R8 ;  /* 0x00000015030a7225 */ /* 0x001fc80007800008 */
[----:B------:R-:W-:-:S04]  /*0da0*/  IMAD.WIDE.U32 R8, R3, R20, RZ ;  /* 0x0000001403087225 */ /* 0x000fc800078e00ff */
[----:B------:R-:W-:Y:S01]  /*0db0*/  IMAD.X R13, RZ, RZ, RZ, P0 ;  /* 0x000000ffff0d7224 */ /* 0x000fe200000e06ff */
[----:B------:R-:W-:Y:S01]  /*0dc0*/  IADD3 RZ, P0, R9, R10, RZ ;  /* 0x0000000a09ff7210 */ /* 0x000fe20007f1e0ff */
[----:B------:R-:W-:-:S04]  /*0dd0*/  IMAD.MOV.U32 R12, RZ, RZ, R11 ;  /* 0x000000ffff0c7224 */ /* 0x000fc800078e000b */
[----:B------:R-:W-:-:S08]  /*0de0*/  IMAD.WIDE.U32.X R8, R19, R21, R12, P0 ;  /* 0x0000001513087225 */ /* 0x000fd000000e040c */
.L_x_12:
[-CC-:B------:R-:W-:Y:S01]  /*0df0*/  SHF.R.U64 R30, R8, R18.reuse, R9.reuse ;  /* 0x00000012081e7219 */ /* 0x180fe20000001209 */
[----:B------:R-:W1:Y:S01]  /*0e00*/  LDC R12, c[0x0][0x618] ;  /* 0x00018600ff0c7b82 */ /* 0x000e620000000800 */
[----:B------:R-:W-:Y:S01]  /*0e10*/  SHF.R.U32.HI R7, RZ, R18, R9 ;  /* 0x00000012ff077219 */ /* 0x000fe20000011609 */
[----:B------:R-:W-:Y:S01]  /*0e20*/  ULDC UR4, c[0x0][0x150] ;  /* 0x0000540000047ab9 */ /* 0x000fe20000000800 */
[----:B0-----:R-:W-:Y:S02]  /*0e30*/  IADD3 R11, P0, RZ, -R30, RZ ;  /* 0x8000001eff0b7210 */ /* 0x001fe40007f1e0ff */
[----:B------:R-:W-:-:S03]  /*0e40*/  I2FP.F32.U32 R3, R6 ;  /* 0x0000000600037245 */ /* 0x000fc60000201000 */
[----:B------:R-:W0:Y:S01]  /*0e50*/  LDC.64 R26, c[0x0][0x640] ;  /* 0x00019000ff1a7b82 */ /* 0x000e220000000a00 */
[----:B------:R-:W-:Y:S02]  /*0e60*/  IMAD.X R13, RZ, RZ, ~R7, P0 ;  /* 0x000000ffff0d7224 */ /* 0x000fe400000e0e07 */
[----:B------:R-:W-:Y:S01]  /*0e70*/  FMUL R3, R3, UR4 ;  /* 0x0000000403037c20 */ /* 0x000fe20008400000 */
[----:B------:R-:W-:Y:S01]  /*0e80*/  IMAD.WIDE.U32 R8, R11, R24, R16 ;  /* 0x000000180b087225 */ /* 0x000fe200078e0010 */
[----:B------:R-:W-:-:S03]  /*0e90*/  ULDC UR4, c[0x0][0x154] ;  /* 0x0000550000047ab9 */ /* 0x000fc60000000800 */
[----:B------:R-:W-:Y:S01]  /*0ea0*/  IMAD R10, R13, R24, RZ ;  /* 0x000000180d0a7224 */ /* 0x000fe200078e02ff */
[----:B------:R-:W2:Y:S01]  /*0eb0*/  LDC R7, c[0x0][0x144] ;  /* 0x00005100ff077b82 */ /* 0x000ea20000000800 */
[----:B------:R-:W3:Y:S02]  /*0ec0*/  F2I.U32.TRUNC.NTZ R3, R3 ;  /* 0x0000000300037305 */ /* 0x000ee4000020f000 */
[----:B------:R-:W-:-:S04]  /*0ed0*/  IMAD R11, R11, R25, R10 ;  /* 0x000000190b0b7224 */ /* 0x000fc800078e020a */
[----:B------:R-:W-:Y:S01]  /*0ee0*/  IMAD.IADD R9, R9, 0x1, R11 ;  /* 0x0000000109097824 */ /* 0x000fe200078e020b */
[----:B------:R-:W4:Y:S01]  /*0ef0*/  LDC R18, c[0x0][0x608] ;  /* 0x00018200ff127b82 */ /* 0x000f220000000800 */
[----:B------:R-:W-:-:S03]  /*0f00*/  IMAD.MOV.U32 R11, RZ, RZ, -0x1 ;  /* 0xffffffffff0b7424 */ /* 0x000fc600078e00ff */
[-C--:B-1----:R-:W-:Y:S02]  /*0f10*/  SHF.R.U64 R22, R8, R12.reuse, R9 ;  /* 0x0000000c08167219 */ /* 0x082fe40000001209 */
[----:B------:R-:W-:Y:S02]  /*0f20*/  I2FP.F32.U32 R8, R15 ;  /* 0x0000000f00087245 */ /* 0x000fe40000201000 */
[----:B------:R-:W1:Y:S01]  /*0f30*/  LDC R24, c[0x0][0x658] ;  /* 0x00019600ff187b82 */ /* 0x000e620000000800 */
[----:B0-----:R-:W-:Y:S01]  /*0f40*/  ISETP.NE.U32.AND P0, PT, R26, RZ, PT ;  /* 0x000000ff1a00720c */ /* 0x001fe20003f05070 */
[----:B---3--:R-:W-:Y:S01]  /*0f50*/  IMAD.MOV R10, RZ, RZ, -R3 ;  /* 0x000000ffff0a7224 */ /* 0x008fe200078e0a03 */
[----:B------:R-:W-:Y:S01]  /*0f60*/  SHF.R.U32.HI R9, RZ, R12, R9 ;  /* 0x0000000cff097219 */ /* 0x000fe20000011609 */
[----:B------:R-:W-:Y:S01]  /*0f70*/  FMUL R8, R8, UR4 ;  /* 0x0000000408087c20 */ /* 0x000fe20008400000 */
[----:B------:R-:W-:-:S03]  /*0f80*/  ISETP.NE.AND.EX P0, PT, R27, RZ, PT, P0 ;  /* 0x000000ff1b00720c */ /* 0x000fc60003f05300 */
[----:B------:R-:W0:Y:S01]  /*0f90*/  LDC R20, c[0x0][0x148] ;  /* 0x00005200ff147b82 */ /* 0x000e220000000800 */
[----:B--2---:R-:W-:-:S07]  /*0fa0*/  IMAD R3, R7, R10, R6 ;  /* 0x0000000a07037224 */ /* 0x004fce00078e0206 */
[----:B------:R-:W2:Y:S01]  /*0fb0*/  LDC R21, c[0x0][0x600] ;  /* 0x00018000ff157b82 */ /* 0x000ea20000000800 */
[-CC-:B----4-:R-:W-:Y:S02]  /*0fc0*/  SHF.R.U64 R32, R22, R18.reuse, R9.reuse ;  /* 0x0000001216207219 */ /* 0x190fe40000001209 */
[----:B------:R-:W-:Y:S01]  /*0fd0*/  SHF.R.U32.HI R7, RZ, R18, R9 ;  /* 0x00000012ff077219 */ /* 0x000fe20000011609 */
[----:B------:R-:W-:Y:S01]  /*0fe0*/  IMAD.MOV.U32 R9, RZ, RZ, 0x1 ;  /* 0x00000001ff097424 */ /* 0x000fe200078e00ff */
[----:B------:R3:W4:Y:S03]  /*0ff0*/  F2I.U32.TRUNC.NTZ R18, R8 ;  /* 0x0000000800127305 */ /* 0x000726000020f000 */
[----:B------:R-:W0:Y:S01]  /*1000*/  LDC R25, c[0x0][0x648] ;  /* 0x00019200ff197b82 */ /* 0x000e220000000800 */
[-C--:B-1----:R-:W-:Y:S02]  /*1010*/  SHF.L.U32 R6, R11, R24.reuse, RZ ;  /* 0x000000180b067219 */ /* 0x082fe400000006ff */
[----:B------:R-:W-:-:S02]  /*1020*/  SHF.R.U64 R34, R32, R24, R7 ;  /* 0x0000001820227219 */ /* 0x000fc40000001207 */
[----:B------:R-:W-:Y:S02]  /*1030*/  LOP3.LUT R13, RZ, R6, RZ, 0x33, !PT ;  /* 0x00000006ff0d7212 */ /* 0x000fe400078e33ff */
[-C--:B------:R-:W-:Y:S01]  /*1040*/  SHF.R.U32.HI R7, RZ, R24.reuse, R7 ;  /* 0x00000018ff077219 */ /* 0x080fe20000011607 */
[----:B------:R-:W1:Y:S01]  /*1050*/  LDC R29, c[0x0][0x638] ;  /* 0x00018e00ff1d7b82 */ /* 0x000e620000000800 */
[----:B------:R-:W-:Y:S01]  /*1060*/  SHF.L.U32 R12, R9, R24, RZ ;  /* 0x00000018090c7219 */ /* 0x000fe200000006ff */
[----:B------:R-:W-:-:S06]  /*1070*/  IMAD.MOV.U32 R6, RZ, RZ, R34 ;  /* 0x000000ffff067224 */ /* 0x000fcc00078e0022 */
[----:B------:R-:W0:Y:S01]  /*1080*/  LDC R28, c[0x0][0x610] ;  /* 0x00018400ff1c7b82 */ /* 0x000e220000000800 */
[----:B---34-:R-:W-:Y:S05]  /*1090*/  @!P0 BRA `(.L_x_13) ;  /* 0x0000000000288947 */ /* 0x018fea0003800000 */
[----:B------:R-:W3:Y:S02]  /*10a0*/  LDC R11, c[0x0][0x64c] ;  /* 0x00019300ff0b7b82 */ /* 0x000ee40000000800 */
[----:B---3--:R-:W-:-:S05]  /*10b0*/  IADD3 R11, P0, R34, R11, RZ ;  /* 0x0000000b220b7210 */ /* 0x008fca0007f1e0ff */
[----:B------:R-:W-:-:S04]  /*10c0*/  IMAD.X R19, RZ, RZ, R7, P0 ;  /* 0x000000ffff137224 */ /* 0x000fc800000e0607 */
[----:B------:R-:W-:-:S04]  /*10d0*/  IMAD.WIDE.U32 R6, R19, R26, RZ ;  /* 0x0000001a13067225 */ /* 0x000fc800078e00ff */
[----:B------:R-:W-:-:S04]  /*10e0*/  IMAD.WIDE.U32 R8, P0, R11, R27, R6 ;  /* 0x0000001b0b087225 */ /* 0x000fc80007800006 */
[----:B------:R-:W-:-:S04]  /*10f0*/  IMAD.WIDE.U32 R6, R11, R26, RZ ;  /* 0x0000001a0b067225 */ /* 0x000fc800078e00ff */
[----:B------:R-:W-:Y:S01]  /*1100*/  IMAD.X R11, RZ, RZ, RZ, P0 ;  /* 0x000000ffff0b7224 */ /* 0x000fe200000e06ff */
[----:B------:R-:W-:Y:S01]  /*1110*/  IADD3 RZ, P0, R7, R8, RZ ;  /* 0x0000000807ff7210 */ /* 0x000fe20007f1e0ff */
[----:B------:R-:W-:-:S04]  /*1120*/  IMAD.MOV.U32 R10, RZ, RZ, R9 ;  /* 0x000000ffff0a7224 */ /* 0x000fc800078e0009 */
[----:B------:R-:W-:-:S08]  /*1130*/  IMAD.WIDE.U32.X R6, R19, R27, R10, P0 ;  /* 0x0000001b13067225 */ /* 0x000fd000000e040a */
.L_x_13:
[----:B0-----:R-:W-:Y:S01]  /*1140*/  SHF.R.U64 R6, R6, R25, R7 ;  /* 0x0000001906067219 */ /* 0x001fe20000001207 */
[----:B--2---:R-:W-:Y:S01]  /*1150*/  VIADD R7, R21, 0xffffffff ;  /* 0xffffffff15077836 */ /* 0x004fe20000000000 */
[----:B------:R-:W-:Y:S01]  /*1160*/  LOP3.LUT R13, R32, R13, RZ, 0xc0, !PT ;  /* 0x0000000d200d7212 */ /* 0x000fe200078ec0ff */
[----:B------:R-:W-:Y:S02]  /*1170*/  IMAD.MOV R18, RZ, RZ, -R18 ;  /* 0x000000ffff127224 */ /* 0x000fe400078e0a12 */
[----:B------:R-:W-:Y:S01]  /*1180*/  IMAD.MOV R8, RZ, RZ, -R6 ;  /* 0x000000ffff087224 */ /* 0x000fe200078e0a06 */
[----:B------:R-:W-:Y:S01]  /*1190*/  LOP3.LUT R7, R22, R7, RZ, 0xc0, !PT ;  /* 0x0000000716077212 */ /* 0x000fe200078ec0ff */
[----:B------:R-:W-:Y:S02]  /*11a0*/  IMAD R12, R12, R6, R13 ;  /* 0x000000060c0c7224 */ /* 0x000fe400078e020d */
[----:B------:R-:W-:Y:S02]  /*11b0*/  @P1 IMAD R3, R20, R18, R15 ;  /* 0x0000001214031224 */ /* 0x000fe400078e020f */
[----:B-1----:R-:W-:-:S02]  /*11c0*/  IMAD R6, R8, R29, R34 ;  /* 0x0000001d08067224 */ /* 0x002fc400078e0222 */
[----:B------:R-:W-:Y:S02]  /*11d0*/  IMAD R22, R12, R28, R3 ;  /* 0x0000001c0c167224 */ /* 0x000fe400078e0203 */
[----:B------:R-:W-:Y:S02]  /*11e0*/  IMAD R7, R6, R21, R7 ;  /* 0x0000001506077224 */ /* 0x000fe400078e0207 */
[----:B------:R-:W-:Y:S02]  /*11f0*/  IMAD.MOV.U32 R3, RZ, RZ, 0x1 ;  /* 0x00000001ff037424 */ /* 0x000fe400078e00ff */
[----:B------:R-:W-:Y:S01]  /*1200*/  IMAD.MOV.U32 R19, RZ, RZ, R30 ;  /* 0x000000ffff137224 */ /* 0x000fe200078e001e */
[----:B------:R-:W-:Y:S02]  /*1210*/  SEL R18, R7, R22, !P1 ;  /* 0x0000001607127207 */ /* 0x000fe40004800000 */
[----:B------:R-:W-:-:S07]  /*1220*/  SEL R22, R22, R7, !P1 ;  /* 0x0000000716167207 */ /* 0x000fce0004800000 */
.L_x_11:
[----:B------:R-:W-:Y:S05]  /*1230*/  @!P2 BRA `(.L_x_14) ;  /* 0x000000540070a947 */ /* 0x000fea0003800000 */
[----:B------:R-:W-:-:S13]  /*1240*/  ISETP.GT.U32.AND P0, PT, R31, 0x1, PT ;  /* 0x000000011f00780c */ /* 0x000fda0003f04070 */
[----:B------:R-:W-:Y:S05]  /*1250*/  @P0 EXIT ;  /* 0x000000000000094d */ /* 0x000fea0003800000 */
.L_x_15:
[----:B------:R-:W-:-:S08]  /*1260*/  NOP ;  /* 0x0000000000007918 */ /* 0x000fd00000000000 */
[----:B------:R-:W1:Y:S02]  /*1270*/  USETMAXREG.TRY_ALLOC.CTAPOOL UP0, 0xe8 ;  /* 0x000000e8000079c8 */ /* 0x000e640008000600 */
[----:B-1----:R-:W-:-:S13]  /*1280*/  PLOP3.LUT P0, PT, PT, PT, UP0, 0x80, 0x0 ;  /* 0x000000000000781c */ /* 0x002fda0003f0f008 */
[----:B------:R-:W-:Y:S05]  /*1290*/  @!P0 BRA `(.L_x_15) ;  /* 0xfffffffc00f08947 */ /* 0x000fea000383ffff */
[----:B------:R-:W-:-:S13]  /*12a0*/  LOP3.LUT P0, RZ, R3, 0xff, RZ, 0xc0, !PT ;  /* 0x000000ff03ff7812 */ /* 0x000fda000780c0ff */
[----:B------:R-:W-:Y:S05]  /*12b0*/  @!P0 EXIT ;  /* 0x000000000000894d */ /* 0x000fea0003800000 */
[----:B------:R-:W2:Y:S01]  /*12c0*/  LDL.64 R8, [R1] ;  /* 0x0000000001087983 */ /* 0x000ea20000100a00 */
[----:B------:R-:W-:Y:S01]  /*12d0*/  SHF.R.S32.HI R4, RZ, 0x1f, R5 ;  /* 0x0000001fff047819 */ /* 0x000fe20000011405 */
[----:B------:R-:W1:Y:S01]  /*12e0*/  S2UR UR4, SR_CgaCtaId ;  /* 0x00000000000479c3 */ /* 0x000e620000008800 */
[----:B------:R-:W-:Y:S01]  /*12f0*/  UISETP.LT.AND UP0, UPT, UR40, 0x1, UPT ;  /* 0x000000012800788c */ /* 0x000fe2000bf01270 */
[----:B------:R-:W-:Y:S01]  /*1300*/  LOP3.LUT R102, R23, 0x1, RZ, 0xfc, !PT ;  /* 0x0000000117667812 */ /* 0x000fe200078efcff */
[----:B------:R-:W-:Y:S01]  /*1310*/  UIADD3 UR5, UR43, -0x1, URZ ;  /* 0xffffffff2b057890 */ /* 0x000fe2000fffe03f */
[CC--:B------:R-:W-:Y:S01]  /*1320*/  LEA.HI R3, R4.reuse, R5.reuse, RZ, 0x2 ;  /* 0x0000000504037211 */ /* 0x0c0fe200078f10ff */
[----:B------:R-:W-:Y:S01]  /*1330*/  USEL UR42, UR40, 0x1, UP0 ;  /* 0x00000001282a7887 */ /* 0x000fe20008000000 */
[----:B------:R-:W-:Y:S01]  /*1340*/  LEA.HI R4, R4, R5, RZ, 0x5 ;  /* 0x0000000504047211 */ /* 0x000fe200078f28ff */
[----:B------:R-:W-:Y:S01]  /*1350*/  UMOV UR41, 0x400 ;  /* 0x0000040000297882 */ /* 0x000fe20000000000 */
[--C-:B------:R-:W-:Y:S01]  /*1360*/  SHF.R.S32.HI R90, RZ, 0x2, R3.reuse ;  /* 0x00000002ff5a7819 */ /* 0x100fe20000011403 */
[----:B------:R-:W3:Y:S01]  /*1370*/  LDC R96, c[0x0][0x658] ;  /* 0x00019600ff607b82 */ /* 0x000ee20000000800 */
[----:B------:R-:W-:Y:S01]  /*1380*/  SHF.R.S32.HI R7, RZ, 0x1f, R3 ;  /* 0x0000001fff077819 */ /* 0x000fe20000011403 */
[----:B------:R-:W-:Y:S01]  /*1390*/  UISETP.NE.AND UP0, UPT, UR5, URZ, UPT ;  /* 0x0000003f0500728c */ /* 0x000fe2000bf05270 */
[----:B------:R-:W-:Y:S01]  /*13a0*/  LOP3.LUT R6, R3, 0xfffffffc, RZ, 0xc0, !PT ;  /* 0xfffffffc03067812 */ /* 0x000fe200078ec0ff */
[----:B------:R-:W-:Y:S01]  /*13b0*/  ULDC UR6, c[0x0][0x284] ;  /* 0x0000a10000067ab9 */ /* 0x000fe20000000800 */
[----:B------:R-:W-:Y:S01]  /*13c0*/  LEA.HI R7, R7, R90, RZ, 0x3 ;  /* 0x0000005a07077211 */ /* 0x000fe200078f18ff */
[----:B------:R-:W-:Y:S01]  /*13d0*/  USHF.L.U32 UR45, UR40, 0x1, URZ ;  /* 0x00000001282d7899 */ /* 0x000fe2000800063f */
[----:B------:R-:W-:Y:S01]  /*13e0*/  SHF.R.S32.HI R3, RZ, 0x5, R4 ;  /* 0x00000005ff037819 */ /* 0x000fe20000011404 */
[----:B------:R-:W4:Y:S01]  /*13f0*/  LDC.64 R94, c[0x0][0x5c8] ;  /* 0x00017200ff5e7b82 */ /* 0x000f220000000a00 */
[----:B------:R-:W-:Y:S01]  /*1400*/  LOP3.LUT R7, R7, 0xfffffff8, RZ, 0xc0, !PT ;  /* 0xfffffff807077812 */ /* 0x000fe200078ec0ff */
[----:B------:R-:W-:Y:S01]  /*1410*/  IMAD.IADD R6, R5, 0x1, -R6 ;  /* 0x0000000105067824 */ /* 0x000fe200078e0a06 */
[----:B------:R-:W-:Y:S01]  /*1420*/  UIADD3 UR42, -UR42, UR40, URZ ;  /* 0x000000282a2a7290 */ /* 0x000fe2000fffe13f */
[----:B------:R-:W-:-:S02]  /*1430*/  IMAD.MOV.U32 R5, RZ, RZ, 0x1 ;  /* 0x00000001ff057424 */ /* 0x000fc400078e00ff */
[----:B------:R-:W-:Y:S01]  /*1440*/  IMAD.IADD R90, R90, 0x1, -R7 ;  /* 0x000000015a5a7824 */ /* 0x000fe200078e0a07 */
[----:B-1----:R-:W-:Y:S01]  /*1450*/  ULEA UR41, UR4, UR41, 0x18 ;  /* 0x0000002904297291 */ /* 0x002fe2000f8ec03f */
[----:B------:R-:W1:Y:S01]  /*1460*/  LDC R97, c[0x0][0x288] ;  /* 0x0000a200ff617b82 */ /* 0x000e620000000800 */
[----:B------:R-:W-:Y:S01]  /*1470*/  USHF.L.U32 UR4, UR5, 0x3, URZ ;  /* 0x0000000305047899 */ /* 0x000fe2000800063f */
[--C-:B------:R-:W-:Y:S01]  /*1480*/  IMAD R101, R3, -0x10, -R90.reuse ;  /* 0xfffffff003657824 */ /* 0x100fe200078e0a5a */
[--C-:B------:R-:W-:Y:S01]  /*1490*/  SHF.R.S32.HI R91, RZ, 0x1f, R90.reuse ;  /* 0x0000001fff5b7819 */ /* 0x100fe2000001145a */
[----:B------:R-:W-:Y:S01]  /*14a0*/  USEL UR5, URZ, 0x1, UP0 ;  /* 0x000000013f057887 */ /* 0x000fe20008000000 */
[----:B------:R-:W-:Y:S01]  /*14b0*/  IMAD.SHL.U32 R92, R6, 0x2, RZ ;  /* 0x00000002065c7824 */ /* 0x000fe200078e00ff */
[----:B------:R-:W-:Y:S01]  /*14c0*/  UIADD3 UR46, UR41, 0xa0, URZ ;  /* 0x000000a0292e7890 */ /* 0x000fe2000fffe03f */
[----:B------:R-:W-:Y:S01]  /*14d0*/  VIADD R101, R101, UR6 ;  /* 0x0000000665657c36 */ /* 0x000fe20008000000 */
[----:B------:R-:W0:Y:S01]  /*14e0*/  LDC R99, c[0x0][0x600] ;  /* 0x00018000ff637b82 */ /* 0x000e220000000800 */
[----:B------:R-:W-:Y:S01]  /*14f0*/  IMAD.WIDE R90, R3, 0x10, R90 ;  /* 0x00000010035a7825 */ /* 0x000fe200078e025a */
[----:B------:R-:W-:Y:S01]  /*1500*/  ULOP3.LUT UR4, UR4, 0x8, URZ, 0xc0, !UPT ;  /* 0x0000000804047892 */ /* 0x000fe2000f8ec03f */
[----:B------:R-:W-:Y:S01]  /*1510*/  SHF.R.S32.HI R93, RZ, 0x1f, R92 ;  /* 0x0000001fff5d7819 */ /* 0x000fe2000001145c */
[----:B------:R-:W-:Y:S01]  /*1520*/  ULEA UR43, UR43, UR46, 0x3 ;  /* 0x0000002e2b2b7291 */ /* 0x000fe2000f8e183f */
[----:B------:R-:W-:Y:S01]  /*1530*/  IMAD.MOV.U32 R3, RZ, RZ, -0x1 ;  /* 0xffffffffff037424 */ /* 0x000fe200078e00ff */
[----:B------:R-:W-:Y:S01]  /*1540*/  ULOP3.LUT UR47, UR4, 0x8, URZ, 0x3c, !UPT ;  /* 0x00000008042f7892 */ /* 0x000fe2000f8e3c3f */
[----:B------:R-:W-:Y:S01]  /*1550*/  IMAD.U32 R103, RZ, RZ, UR5 ;  /* 0x00000005ff677e24 */ /* 0x000fe2000f8e00ff */
[C---:B----4-:R-:W-:Y:S01]  /*1560*/  SHF.L.U64.HI R95, R94.reuse, 0x3, R95 ;  /* 0x000000035e5f7819 */ /* 0x050fe2000001025f */
[----:B------:R-:W-:Y:S01]  /*1570*/  IMAD.SHL.U32 R94, R94, 0x8, RZ ;  /* 0x000000085e5e7824 */ /* 0x000fe200078e00ff */
[-C--:B---3--:R-:W-:Y:S01]  /*1580*/  SHF.L.U32 R3, R3, R96.reuse, RZ ;  /* 0x0000006003037219 */ /* 0x088fe200000006ff */
[----:B------:R-:W-:Y:S01]  /*1590*/  ULOP3.LUT UR44, UR4, 0x18, URZ, 0x3c, !UPT ;  /* 0x00000018042c7892 */ /* 0x000fe2000f8e3c3f */
[----:B------:R-:W-:-:S02]  /*15a0*/  SHF.L.U32 R96, R5, R96, RZ ;  /* 0x0000006005607219 */ /* 0x000fc400000006ff */
[----:B------:R-:W-:Y:S01]  /*15b0*/  LOP3.LUT R100, RZ, R3, RZ, 0x33, !PT ;  /* 0x00000003ff647212 */ /* 0x000fe200078e33ff */
[----:B-1----:R-:W-:Y:S02]  /*15c0*/  IMAD R97, R6, -0x2, R97 ;  /* 0xfffffffe06617824 */ /* 0x002fe400078e0261 */
[----:B0-----:R-:W-:Y:S01]  /*15d0*/  VIADD R99, R99, 0xffffffff ;  /* 0xffffffff63637836 */ /* 0x001fe20000000000 */
[----:B--2---:R-:W-:-:S07]  /*15e0*/  SHF.L.U64.HI R98, R8, 0x1, R0 ;  /* 0x0000000108627819 */ /* 0x004fce0000010200 */
.L_x_163:
[----:B------:R-:W-:-:S04]  /*15f0*/  SHF.L.U32 R0, R103, 0x1f, RZ ;  /* 0x0000001f67007819 */ /* 0x000fc800000006ff */
[----:B------:R-:W0:Y:S02]  /*1600*/  SYNCS.PHASECHK.TRANS64.TRYWAIT P0, [UR43+-0x8], R0 ;  /* 0xfffff800ff0075a7 */ /* 0x000e24000800016b */
[----:B01-34-:R-:W-:Y:S05]  /*1610*/  @!P0 BRA `(.L_x_16) ;  /* 0x0000006400148947 */ /* 0x01bfea0003800000 */
.L_x_190:
[----:B------:R-:W-:Y:S02]  /*1620*/  ULDC UR4, c[0x0][0x28c] ;  /* 0x0000a30000047ab9 */ /* 0x000fe40000000800 */
[----:B------:R-:W-:-:S13]  /*1630*/  ISETP.LT.AND P0, PT, RZ, UR4, PT ;  /* 0x00000004ff007c0c */ /* 0x000fda000bf01270 */
[----:B------:R-:W-:Y:S05]  /*1640*/  @P0 BRA `(.L_x_17) ;  /* 0x0000000000400947 */ /* 0x000fea0003800000 */
[----:B0-----:R-:W-:Y:S01]  /*1650*/  MOV R0, 0x0 ;  /* 0x0000000000007802 */ /* 0x001fe20000000f00 */
[----:B------:R-:W-:Y:S01]  /*1660*/  ULDC.64 UR4, c[0x4][0x68] ;  /* 0x01001a0000047ab9 */ /* 0x000fe20000000a00 */
[----:B------:R-:W-:Y:S01]  /*1670*/  ULDC.64 UR6, c[0x4][0x8] ;  /* 0x0100020000067ab9 */ /* 0x000fe20000000a00 */
[----:B------:R-:W-:Y:S01]  /*1680*/  IMAD.U32 R4, RZ, RZ, UR4 ;  /* 0x00000004ff047e24 */ /* 0x000fe2000f8e00ff */
[----:B------:R0:W1:Y:S01]  /*1690*/  LDC.64 R14, c[0x4][R0] ;  /* 0x01000000000e7b82 */ /* 0x0000620000000a00 */
[----:B------:R-:W-:Y:S01]  /*16a0*/  IMAD.U32 R5, RZ, RZ, UR5 ;  /* 0x00000005ff057e24 */ /* 0x000fe2000f8e00ff */
[----:B------:R-:W-:Y:S01]  /*16b0*/  ULDC.64 UR4, c[0x4][0x70] ;  /* 0x01001c0000047ab9 */ /* 0x000fe20000000a00 */
[----:B------:R-:W-:Y:S02]  /*16c0*/  IMAD.U32 R10, RZ, RZ, UR6 ;  /* 0x00000006ff0a7e24 */ /* 0x000fe4000f8e00ff */
[----:B------:R-:W-:Y:S02]  /*16d0*/  IMAD.U32 R6, RZ, RZ, UR4 ;  /* 0x00000004ff067e24 */ /* 0x000fe4000f8e00ff */
[----:B------:R-:W-:-:S02]  /*16e0*/  IMAD.U32 R7, RZ, RZ, UR5 ;  /* 0x00000005ff077e24 */ /* 0x000fc4000f8e00ff */
[----:B------:R-:W-:Y:S02]  /*16f0*/  IMAD.U32 R11, RZ, RZ, UR7 ;  /* 0x00000007ff0b7e24 */ /* 0x000fe4000f8e00ff */
[----:B------:R-:W-:Y:S02]  /*1700*/  IMAD.MOV.U32 R8, RZ, RZ, 0x1e1 ;  /* 0x000001e1ff087424 */ /* 0x000fe400078e00ff */
[----:B------:R-:W-:Y:S02]  /*1710*/  IMAD.MOV.U32 R12, RZ, RZ, 0x1 ;  /* 0x00000001ff0c7424 */ /* 0x000fe400078e00ff */
[----:B0-----:R-:W-:-:S07]  /*1720*/  IMAD.MOV.U32 R13, RZ, RZ, RZ ;  /* 0x000000ffff0d7224 */ /* 0x001fce00078e00ff */
[----:B------:R-:W-:-:S07]  /*1730*/  LEPC R20, `(.L_x_17) ;  /* 0x000000001014794e */ /* 0x000fce0000000000 */
[----:B-1---5:R-:W-:Y:S05]  /*1740*/  CALL.ABS.NOINC R14 ;  /* 0x000000000e007343 */ /* 0x022fea0003c00000 */
.L_x_17:
[----:B------:R-:W-:-:S13]  /*1750*/  ISETP.NE.AND P0, PT, R102, 0x3, PT ;  /* 0x000000036600780c */ /* 0x000fda0003f05270 */
[----:B------:R-:W-:Y:S05]  /*1760*/  @!P0 BRA `(.L_x_18) ;  /* 0x0000000000048947 */ /* 0x000fea0003800000 */
[----:B------:R-:W-:Y:S01]  /*1770*/  BPT.TRAP 0x1 ;  /* 0x000000040000795c */ /* 0x000fe20000300000 */
.L_x_18:
[----:B0-----:R-:W-:Y:S02]  /*1780*/  IMAD.U32 R3, RZ, RZ, UR38 ;  /* 0x00000026ff037e24 */ /* 0x001fe4000f8e00ff */
[----:B------:R-:W-:-:S03]  /*1790*/  IMAD.U32 R0, RZ, RZ, UR39 ;  /* 0x00000027ff007e24 */ /* 0x000fc6000f8e00ff */
[----:B------:R-:W-:Y:S02]  /*17a0*/  LEA R3, R3, UR41, 0x3 ;  /* 0x0000002903037c11 */ /* 0x000fe4000f8e18ff */
[----:B------:R-:W-:-:S04]  /*17b0*/  SHF.L.U32 R0, R0, 0x1f, RZ ;  /* 0x0000001f00007819 */ /* 0x000fc800000006ff */
[----:B------:R0:W1:Y:S01]  /*17c0*/  SYNCS.PHASECHK.TRANS64.TRYWAIT P1, [R3+URZ], R0 ;  /* 0x00000000030075a7 */ /* 0x000062000802017f */
[----:B------:R-:W-:Y:S05]  /*17d0*/  @!P0 BRA `(.L_x_19) ;  /* 0x0000000000048947 */ /* 0x000fea0003800000 */
[----:B------:R-:W-:Y:S01]  /*17e0*/  BPT.TRAP 0x1 ;  /* 0x000000040000795c */ /* 0x000fe20000300000 */
.L_x_19:
[----:B------:R-:W-:-:S05]  /*17f0*/  IMAD.U32 R4, RZ, RZ, UR42 ;  /* 0x0000002aff047e24 */ /* 0x000fca000f8e00ff */
[----:B------:R-:W-:Y:S01]  /*1800*/  ISETP.GE.AND P2, PT, R4, 0x1, PT ;  /* 0x000000010400780c */ /* 0x000fe20003f46270 */
[----:B-1----:R-:W-:-:S12]  /*1810*/  @P1 BRA `(.L_x_20) ;  /* 0x0000000000081947 */ /* 0x002fd80003800000 */
[----:B------:R-:W1:Y:S02]  /*1820*/  SYNCS.PHASECHK.TRANS64.TRYWAIT P1, [R3+URZ], R0 ;  /* 0x00000000030075a7 */ /* 0x000e64000802017f */
[----:B-1----:R-:W-:Y:S05]  /*1830*/  @!P1 BRA `(.L_x_21) ;  /* 0x0000006000a49947 */ /* 0x002fea0003800000 */
.L_x_20:
[----:B------:R-:W-:Y:S05]  /*1840*/  WARPSYNC.ALL ;  /* 0x0000000000007948 */ /* 0x000fea0003800000 */
[----:B------:R-:W-:Y:S01]  /*1850*/  UIADD3 UR4, UR41, 0x180, URZ ;  /* 0x0000018029047890 */ /* 0x000fe2000fffe03f */
[----:B------:R-:W-:Y:S01]  /*1860*/  WARPGROUP.ARRIVE ;  /* 0x00000000000079c5 */ /* 0x000fe20000000000 */
[----:B------:R-:W-:Y:S02]  /*1870*/  UIADD3 UR5, UR41, 0x12180, URZ ;  /* 0x0001218029057890 */ /* 0x000fe4000fffe03f */
[----:B------:R-:W-:Y:S02]  /*1880*/  USHF.R.U32.HI UR4, URZ, 0x4, UR4 ;  /* 0x000000043f047899 */ /* 0x000fe40008011604 */
[----:B------:R-:W-:-:S02]  /*1890*/  USHF.R.U32.HI UR5, URZ, 0x4, UR5 ;  /* 0x000000043f057899 */ /* 0x000fc40008011605 */
[----:B------:R-:W-:Y:S02]  /*18a0*/  ULOP3.LUT UR4, UR4, 0x3fff, URZ, 0xc0, !UPT ;  /* 0x00003fff04047892 */ /* 0x000fe4000f8ec03f */
[----:B------:R-:W-:Y:S02]  /*18b0*/  ULOP3.LUT UR5, UR5, 0x3fff, URZ, 0xc0, !UPT ;  /* 0x00003fff05057892 */ /* 0x000fe4000f8ec03f */
[----:B------:R-:W-:Y:S02]  /*18c0*/  ULOP3.LUT UR8, UR4, 0x10000, URZ, 0xfc, !UPT ;  /* 0x0001000004087892 */ /* 0x000fe4000f8efc3f */
[----:B------:R-:W-:Y:S02]  /*18d0*/  ULOP3.LUT UR9, UR5, 0x10000, URZ, 0xfc, !UPT ;  /* 0x0001000005097892 */ /* 0x000fe4000f8efc3f */
[----:B------:R-:W-:Y:S02]  /*18e0*/  ULEA UR10, UR38, UR8, 0x9 ;  /* 0x00000008260a7291 */ /* 0x000fe4000f8e483f */
[----:B------:R-:W-:Y:S01]  /*18f0*/  ULEA UR11, UR38, UR9, 0xa ;  /* 0x00000009260b7291 */ /* 0x000fe2000f8e503f */
[----:B------:R-:W-:Y:S01]  /*1900*/  UMOV UR5, 0x40000040 ;  /* 0x4000004000057882 */ /* 0x000fe20000000000 */
[----:B------:R-:W-:-:S03]  /*1910*/  UMOV UR7, 0x40000040 ;  /* 0x4000004000077882 */ /* 0x000fc60000000000 */
[----:B------:R-:W-:Y:S02]  /*1920*/  UMOV UR4, UR10 ;  /* 0x0000000a00047c82 */ /* 0x000fe40008000000 */
[----:B------:R-:W-:Y:S02]  /*1930*/  UMOV UR6, UR11 ;  /* 0x0000000b00067c82 */ /* 0x000fe40008000000 */
[----:B------:R-:W-:Y:S01]  /*1940*/  HGMMA.64x128x16.F32 R24, gdesc[UR4], RZ, !UPT, gsb0 ;  /* 0x01e00000041879f0 */ /* 0x000fe2000c0008ff */
[----:B------:R-:W-:Y:S02]  /*1950*/  UIADD3 UR4, UR10, 0x2, URZ ;  /* 0x000000020a047890 */ /* 0x000fe4000fffe03f */
[----:B------:R-:W-:Y:S01]  /*1960*/  UIADD3 UR6, UR11, 0x2, URZ ;  /* 0x000000020b067890 */ /* 0x000fe2000fffe03f */
[----:B------:R-:W-:Y:S01]  /*1970*/  UMOV UR5, 0x40000040 ;  /* 0x4000004000057882 */ /* 0x000fe20000000000 */
[----:B------:R-:W-:Y:S01]  /*1980*/  UMOV UR7, 0x40000040 ;  /* 0x4000004000077882 */ /* 0x000fe20000000000 */
[----:B------:R-:W-:-:S02]  /*1990*/  WARPGROUP.DEPBAR.LE gsb0, 0x0 ;  /* 0x00008000000079c5 */ /* 0x000fc40000010000 */
[----:B------:R-:W-:-:S06]  /*19a0*/  WARPGROUP.ARRIVE ;  /* 0x00000000000079c5 */ /* 0x000fcc0000000000 */
[----:B------:R-:W-:Y:S01]  /*19b0*/  HGMMA.64x128x16.F32 R24, gdesc[UR4], R24, gsb0 ;  /* 0x01e00000041879f0 */ /* 0x000fe20008000818 */
[----:B------:R-:W-:Y:S02]  /*19c0*/  UIADD3 UR4, UR10, 0x4, URZ ;  /* 0x000000040a047890 */ /* 0x000fe4000fffe03f */
[----:B------:R-:W-:Y:S01]  /*19d0*/  UIADD3 UR6, UR11, 0x4, URZ ;  /* 0x000000040b067890 */ /* 0x000fe2000fffe03f */
[----:B------:R-:W-:Y:S01]  /*19e0*/  UMOV UR5, 0x40000040 ;  /* 0x4000004000057882 */ /* 0x000fe20000000000 */
[----:B------:R-:W-:Y:S01]  /*19f0*/  UMOV UR7, 0x40000040 ;  /* 0x4000004000077882 */ /* 0x000fe20000000000 */
[----:B------:R-:W-:Y:S02]  /*1a00*/  WARPGROUP.DEPBAR.LE gsb0, 0x0 ;  /* 0x00008000000079c5 */ /* 0x000fe40000010000 */
        /* <DEDUP_REMOVED lines=8> */
[----:B------:R-:W-:Y:S03]  /*1a90*/  HGMMA.64x128x16.F32 R24, gdesc[UR4], R24, gsb0 ;  /* 0x01e00000041879f0 */ /* 0x000fe60008000818 */
[----:B------:R-:W-:Y:S02]  /*1aa0*/  WARPGROUP.DEPBAR.LE gsb0, 0x0 ;  /* 0x00008000000079c5 */ /* 0x000fe40000010000 */
[----:B------:R-:W-:Y:S05]  /*1ab0*/  @!P2 BRA `(.L_x_22) ;  /* 0x000000040010a947 */ /* 0x000fea0003800000 */
[----:B------:R-:W-:Y:S01]  /*1ac0*/  UIADD3 UR4, UR38, 0x1, URZ ;  /* 0x0000000126047890 */ /* 0x000fe2000fffe03f */
[----:B01----:R-:W-:Y:S01]  /*1ad0*/  IMAD.U32 R0, RZ, RZ, UR42 ;  /* 0x0000002aff007e24 */ /* 0x003fe2000f8e00ff */
[----:B------:R-:W-:Y:S02]  /*1ae0*/  UMOV UR11, UR38 ;  /* 0x00000026000b7c82 */ /* 0x000fe40008000000 */
[----:B------:R-:W-:-:S04]  /*1af0*/  UISETP.NE.AND UP0, UPT, UR4, 0x9, UPT ;  /* 0x000000090400788c */ /* 0x000fc8000bf05270 */
[----:B------:R-:W-:Y:S02]  /*1b00*/  USEL UR5, URZ, 0x1, UP0 ;  /* 0x000000013f057887 */ /* 0x000fe40008000000 */
[----:B------:R-:W-:Y:S02]  /*1b10*/  USEL UR10, UR4, URZ, UP0 ;  /* 0x0000003f040a7287 */ /* 0x000fe40008000000 */
[----:B------:R-:W-:-:S06]  /*1b20*/  ULOP3.LUT UR5, UR39, UR5, URZ, 0x3c, !UPT ;  /* 0x0000000527057292 */ /* 0x000fcc000f8e3c3f */
[----:B------:R-:W-:-:S07]  /*1b30*/  IMAD.U32 R5, RZ, RZ, UR5 ;  /* 0x00000005ff057e24 */ /* 0x000fce000f8e00ff */
.L_x_29:
[----:B01----:R-:W-:Y:S05]  /*1b40*/  @!P0 BRA `(.L_x_23) ;  /* 0x0000000000048947 */ /* 0x003fea0003800000 */
[----:B------:R-:W-:Y:S01]  /*1b50*/  BPT.TRAP 0x1 ;  /* 0x000000040000795c */ /* 0x000fe20000300000 */
.L_x_23:
[----:B------:R-:W-:Y:S01]  /*1b60*/  ULEA UR4, UR10, UR41, 0x3 ;  /* 0x000000290a047291 */ /* 0x000fe2000f8e183f */
[----:B------:R-:W-:-:S08]  /*1b70*/  SHF.L.U32 R3, R5, 0x1f, RZ ;  /* 0x0000001f05037819 */ /* 0x000fd000000006ff */
[----:B------:R0:W1:Y:S01]  /*1b80*/  SYNCS.PHASECHK.TRANS64.TRYWAIT P1, [UR4], R3 ;  /* 0x00000003ff0075a7 */ /* 0x0000620008020144 */
[----:B------:R-:W-:Y:S05]  /*1b90*/  @!P0 BRA `(.L_x_24) ;  /* 0x0000000000048947 */ /* 0x000fea0003800000 */
[----:B------:R-:W-:Y:S01]  /*1ba0*/  BPT.TRAP 0x1 ;  /* 0x000000040000795c */ /* 0x000fe20000300000 */
.L_x_24:
[----:B-1----:R-:W-:Y:S05]  /*1bb0*/  @P1 BRA `(.L_x_25) ;  /* 0x0000000000081947 */ /* 0x002fea0003800000 */
[----:B------:R-:W1:Y:S02]  /*1bc0*/  SYNCS.PHASECHK.TRANS64.TRYWAIT P1, [UR4], R3 ;  /* 0x00000003ff0075a7 */ /* 0x000e640008020144 */
[----:B-1----:R-:W-:Y:S05]  /*1bd0*/  @!P1 BRA `(.L_x_26) ;  /* 0x0000005c00d09947 */ /* 0x002fea0003800000 */
.L_x_25:
[----:B------:R-:W-:Y:S01]  /*1be0*/  ULEA UR12, UR10, UR8, 0x9 ;  /* 0x000000080a0c7291 */ /* 0x000fe2000f8e483f */
[----:B------:R-:W-:Y:S01]  /*1bf0*/  WARPGROUP.ARRIVE ;  /* 0x00000000000079c5 */ /* 0x000fe20000000000 */
[----:B------:R-:W-:Y:S01]  /*1c00*/  ULEA UR13, UR10, UR9, 0xa ;  /* 0x000000090a0d7291 */ /* 0x000fe2000f8e503f */
[----:B------:R-:W-:Y:S01]  /*1c10*/  UMOV UR5, 0x40000040 ;  /* 0x4000004000057882 */ /* 0x000fe20000000000 */
[----:B------:R-:W-:-:S03]  /*1c20*/  UMOV UR7, 0x40000040 ;  /* 0x4000004000077882 */ /* 0x000fc60000000000 */
[----:B------:R-:W-:Y:S02]  /*1c30*/  UMOV UR4, UR12 ;  /* 0x0000000c00047c82 */ /* 0x000fe40008000000 */
[----:B------:R-:W-:Y:S02]  /*1c40*/  UMOV UR6, UR13 ;  /* 0x0000000d00067c82 */ /* 0x000fe40008000000 */
[----:B------:R-:W-:Y:S01]  /*1c50*/  HGMMA.64x128x16.F32 R24, gdesc[UR4], R24, gsb0 ;  /* 0x01e00000041879f0 */ /* 0x000fe20008000818 */
        /* <DEDUP_REMOVED lines=23> */
[----:B------:R-:W-:Y:S01]  /*1dd0*/  BPT.TRAP 0x1 ;  /* 0x000000040000795c */ /* 0x000fe20000300000 */
.L_x_27:
[----:B------:R-:W-:Y:S01]  /*1de0*/  ULEA UR4, UR11, UR41, 0x3 ;  /* 0x000000290b047291 */ /* 0x000fe2000f8e183f */
[----:B------:R-:W-:-:S03]  /*1df0*/  ISETP.GT.U32.AND P1, PT, R23, 0x1, PT ;  /* 0x000000011700780c */ /* 0x000fc60003f24070 */
[----:B------:R-:W-:-:S04]  /*1e00*/  UIADD3 UR4, UR4, 0x48, URZ ;  /* 0x0000004804047890 */ /* 0x000fc8000fffe03f */
[----:B------:R-:W-:-:S09]  /*1e10*/  UPRMT UR4, URZ, 0x654, UR4 ;  /* 0x000006543f047896 */ /* 0x000fd20008000004 */
[----:B------:R-:W-:Y:S01]  /*1e20*/  SYNCS.ARRIVE.TRANS64.RED.A1T0 RZ, [UR4], RZ ;  /* 0x000000ffffff79a7 */ /* 0x000fe20008100404 */
[----:B------:R-:W-:Y:S05]  /*1e30*/  @P1 BRA `(.L_x_28) ;  /* 0x0000000000041947 */ /* 0x000fea0003800000 */
[----:B------:R-:W-:Y:S01]  /*1e40*/  BPT.TRAP 0x1 ;  /* 0x000000040000795c */ /* 0x000fe20000300000 */
.L_x_28:
[----:B------:R-:W-:Y:S01]  /*1e50*/  UIADD3 UR10, UR10, 0x1, URZ ;  /* 0x000000010a0a7890 */ /* 0x000fe2000fffe03f */
[C---:B------:R-:W-:Y:S01]  /*1e60*/  ISETP.GT.AND P1, PT, R0.reuse, 0x1, PT ;  /* 0x000000010000780c */ /* 0x040fe20003f24270 */
[----:B------:R-:W-:Y:S01]  /*1e70*/  UIADD3 UR11, UR11, 0x1, URZ ;  /* 0x000000010b0b7890 */ /* 0x000fe2000fffe03f */
[----:B------:R-:W-:Y:S01]  /*1e80*/  VIADD R0, R0, 0xffffffff ;  /* 0xffffffff00007836 */ /* 0x000fe20000000000 */
[----:B------:R-:W-:Y:S02]  /*1e90*/  UISETP.NE.AND UP0, UPT, UR10, 0x9, UPT ;  /* 0x000000090a00788c */ /* 0x000fe4000bf05270 */
[----:B------:R-:W-:Y:S02]  /*1ea0*/  UISETP.NE.AND UP1, UPT, UR11, 0x9, UPT ;  /* 0x000000090b00788c */ /* 0x000fe4000bf25270 */
[----:B------:R-:W-:Y:S02]  /*1eb0*/  USEL UR4, URZ, 0x1, UP0 ;  /* 0x000000013f047887 */ /* 0x000fe40008000000 */
[----:B------:R-:W-:-:S02]  /*1ec0*/  USEL UR10, UR10, URZ, UP0 ;  /* 0x0000003f0a0a7287 */ /* 0x000fc40008000000 */
[----:B------:R-:W-:Y:S02]  /*1ed0*/  USEL UR11, UR11, URZ, UP1 ;  /* 0x0000003f0b0b7287 */ /* 0x000fe40008800000 */
[----:B------:R-:W-:Y:S01]  /*1ee0*/  LOP3.LUT R5, R5, UR4, RZ, 0x3c, !PT ;  /* 0x0000000405057c12 */ /* 0x000fe2000f8e3cff */
[----:B------:R-:W-:Y:S09]  /*1ef0*/  @P1 BRA `(.L_x_29) ;  /* 0xfffffffc00101947 */ /* 0x000ff2000383ffff */
.L_x_22:
[----:B01----:R-:W0:Y:S01]  /*1f00*/  LDC R0, c[0x0][0x28c] ;  /* 0x0000a300ff007b82 */ /* 0x003e220000000800 */
[----:B------:R-:W-:-:S04]  /*1f10*/  IMAD.U32 R3, RZ, RZ, UR47 ;  /* 0x0000002fff037e24 */ /* 0x000fc8000f8e00ff */
[----:B------:R1:W-:Y:S01]  /*1f20*/  SYNCS.ARRIVE.TRANS64.A1T0 RZ, [R3+UR46], RZ ;  /* 0x000000ff03ff79a7 */ /* 0x0003e2000810002e */
[----:B0-----:R-:W-:-:S13]  /*1f30*/  ISETP.GE.AND P1, PT, R0, 0x1, PT ;  /* 0x000000010000780c */ /* 0x001fda0003f26270 */
[----:B-1----:R-:W-:Y:S05]  /*1f40*/  @!P1 BRA `(.L_x_30) ;  /* 0x0000000000349947 */ /* 0x002fea0003800000 */
[----:B------:R-:W-:Y:S05]  /*1f50*/  @!P0 BRA `(.L_x_31) ;  /* 0x0000000000048947 */ /* 0x000fea0003800000 */
[----:B------:R-:W-:Y:S01]  /*1f60*/  BPT.TRAP 0x1 ;  /* 0x000000040000795c */ /* 0x000fe20000300000 */
.L_x_31:
[----:B------:R-:W-:Y:S01]  /*1f70*/  UIADD3 UR6, UR38, UR42, URZ ;  /* 0x0000002a26067290 */ /* 0x000fe2000fffe03f */
[----:B------:R-:W-:-:S03]  /*1f80*/  ISETP.GT.U32.AND P0, PT, R23, 0x1, PT ;  /* 0x000000011700780c */ /* 0x000fc60003f04070 */
[----:B------:R-:W-:-:S04]  /*1f90*/  UIMAD.WIDE.U32 UR4, UR6, 0x38e38e39, URZ ;  /* 0x38e38e39060478a5 */ /* 0x000fc8000f8e003f */
[----:B------:R-:W-:-:S04]  /*1fa0*/  USHF.R.U32.HI UR4, URZ, 0x1, UR5 ;  /* 0x000000013f047899 */ /* 0x000fc80008011605 */
[----:B------:R-:W-:-:S04]  /*1fb0*/  UIMAD UR6, UR4, -0x9, UR6 ;  /* 0xfffffff7040678a4 */ /* 0x000fc8000f8e0206 */
[----:B------:R-:W-:-:S04]  /*1fc0*/  ULEA UR6, UR6, UR41, 0x3 ;  /* 0x0000002906067291 */ /* 0x000fc8000f8e183f */
[----:B------:R-:W-:-:S04]  /*1fd0*/  UIADD3 UR6, UR6, 0x48, URZ ;  /* 0x0000004806067890 */ /* 0x000fc8000fffe03f */
[----:B------:R-:W-:-:S09]  /*1fe0*/  UPRMT UR6, URZ, 0x654, UR6 ;  /* 0x000006543f067896 */ /* 0x000fd20008000006 */
[----:B------:R-:W-:Y:S01]  /*1ff0*/  SYNCS.ARRIVE.TRANS64.RED.A1T0 RZ, [UR6], RZ ;  /* 0x000000ffffff79a7 */ /* 0x000fe20008100406 */
[----:B------:R-:W-:Y:S05]  /*2000*/  @P0 BRA `(.L_x_30) ;  /* 0x0000000000040947 */ /* 0x000fea0003800000 */
[----:B------:R-:W-:Y:S01]  /*2010*/  BPT.TRAP 0x1 ;  /* 0x000000040000795c */ /* 0x000fe20000300000 */
.L_x_30:
[----:B------:R-:W-:Y:S01]  /*2020*/  SHF.L.U32 R0, R103, 0x1f, RZ ;  /* 0x0000001f67007819 */ /* 0x000fe200000006ff */
[----:B------:R-:W-:Y:S01]  /*2030*/  UIADD3 UR38, UR38, UR45, URZ ;  /* 0x0000002d26267290 */ /* 0x000fe2000fffe03f */
[----:B------:R-:W-:Y:S01]  /*2040*/  SHF.R.S32.HI R9, RZ, 0x1f, R19 ;  /* 0x0000001fff097819 */ /* 0x000fe20000011413 */
[----:B------:R-:W-:Y:S01]  /*2050*/  UISETP.GE.U32.AND UP1, UPT, UR45, 0x9, UPT ;  /* 0x000000092d00788c */ /* 0x000fe2000bf26070 */
[----:B------:R-:W0:Y:S01]  /*2060*/  SYNCS.PHASECHK.TRANS64.TRYWAIT P0, [UR43+0x8], R0 ;  /* 0x00000800ff0075a7 */ /* 0x000e22000800016b */
[----:B------:R-:W-:-:S04]  /*2070*/  UISETP.GT.U32.AND UP0, UPT, UR38, 0x8, UPT ;  /* 0x000000082600788c */ /* 0x000fc8000bf04070 */
[----:B------:R-:W-:-:S04]  /*2080*/  UISETP.LT.U32.AND UP0, UPT, UR45, 0x9, UP0 ;  /* 0x000000092d00788c */ /* 0x000fc80008701070 */
[----:B------:R-:W-:Y:S02]  /*2090*/  USEL UR6, URZ, 0x1, !UP0 ;  /* 0x000000013f067887 */ /* 0x000fe4000c000000 */
[----:B------:R-:W-:Y:S02]  /*20a0*/  @UP1 UIMAD.WIDE.U32 UR4, UR38, 0x38e38e39, URZ ;  /* 0x38e38e39260418a5 */ /* 0x000fe4000f8e003f */
[----:B------:R-:W-:Y:S02]  /*20b0*/  ULOP3.LUT UR39, UR39, UR6, URZ, 0x3c, !UPT ;  /* 0x0000000627277292 */ /* 0x000fe4000f8e3c3f */
[----:B------:R-:W-:-:S04]  /*20c0*/  @UP1 USHF.R.U32.HI UR4, URZ, 0x1, UR5 ;  /* 0x000000013f041899 */ /* 0x000fc80008011605 */
[----:B------:R-:W-:Y:S01]  /*20d0*/  @UP1 ULOP3.LUT UR39, UR39, 0x1, UR4, 0x78, !UPT ;  /* 0x0000000127271892 */ /* 0x000fe2000f8e7804 */
[----:B0-----:R-:W-:Y:S11]  /*20e0*/  @!P0 BRA `(.L_x_32) ;  /* 0x0000005800a48947 */ /* 0x001ff60003800000 */
.L_x_191:
[----:B------:R-:W-:Y:S01]  /*20f0*/  ULDC.64 UR4, c[0x0][0x5d0] ;  /* 0x0001740000047ab9 */ /* 0x000fe20000000a00 */
[----:B------:R-:W-:Y:S01]  /*2100*/  ULDC UR6, c[0x0][0x284] ;  /* 0x0000a10000067ab9 */ /* 0x000fe20000000800 */
[----:B0-----:R-:W-:Y:S02]  /*2110*/  IMAD R0, R9, UR4, RZ ;  /* 0x0000000409007c24 */ /* 0x001fe4000f8e02ff */
[----:B------:R-:W-:Y:S02]  /*2120*/  IMAD.SHL.U32 R12, R18, 0x80, RZ ;  /* 0x00000080120c7824 */ /* 0x000fe400078e00ff */
[C---:B------:R-:W-:Y:S02]  /*2130*/  IMAD R3, R19.reuse, UR5, R0 ;  /* 0x0000000513037c24 */ /* 0x040fe4000f8e0200 */
[----:B------:R-:W-:Y:S01]  /*2140*/  IMAD.SHL.U32 R0, R22, 0x40, RZ ;  /* 0x0000004016007824 */ /* 0x000fe200078e00ff */
[----:B------:R-:W-:Y:S01]  /*2150*/  SHF.R.S32.HI R13, RZ, 0x1f, R12 ;  /* 0x0000001fff0d7819 */ /* 0x000fe2000001140c */
[----:B------:R-:W-:Y:S01]  /*2160*/  IMAD.WIDE.U32 R4, R19, UR4, R92 ;  /* 0x0000000413047c25 */ /* 0x000fe2000f8e005c */
[----:B------:R-:W-:-:S02]  /*2170*/  ULDC.64 UR4, c[0x0][0x5c8] ;  /* 0x0001720000047ab9 */ /* 0x000fc40000000a00 */
[----:B------:R-:W-:Y:S01]  /*2180*/  ISETP.GE.AND P0, PT, R0, UR6, PT ;  /* 0x0000000600007c0c */ /* 0x000fe2000bf06270 */
[----:B------:R-:W-:Y:S01]  /*2190*/  ULDC UR6, c[0x0][0x288] ;  /* 0x0000a20000067ab9 */ /* 0x000fe20000000800 */
[----:B------:R-:W-:Y:S01]  /*21a0*/  IADD3 R4, P1, R12, R4, RZ ;  /* 0x000000040c047210 */ /* 0x000fe20007f3e0ff */
[----:B------:R-:W-:Y:S01]  /*21b0*/  IMAD.WIDE R20, R22, 0x40, R90 ;  /* 0x0000004016147825 */ /* 0x000fe200078e025a */
[----:B------:R-:W-:Y:S02]  /*21c0*/  ISETP.GE.OR P0, PT, R12, UR6, P0 ;  /* 0x000000060c007c0c */ /* 0x000fe40008706670 */
[----:B------:R-:W-:Y:S01]  /*21d0*/  IADD3.X R5, R13, R5, R3, P1, !PT ;  /* 0x000000050d057210 */ /* 0x000fe20000ffe403 */
[----:B------:R-:W-:-:S04]  /*21e0*/  IMAD R7, R21, UR4, RZ ;  /* 0x0000000415077c24 */ /* 0x000fc8000f8e02ff */
[C---:B------:R-:W-:Y:S02]  /*21f0*/  IMAD R7, R20.reuse, UR5, R7 ;  /* 0x0000000514077c24 */ /* 0x040fe4000f8e0207 */
[----:B------:R-:W-:-:S04]  /*2200*/  IMAD.WIDE.U32 R104, R20, UR4, R4 ;  /* 0x0000000414687c25 */ /* 0x000fc8000f8e0004 */
[----:B------:R-:W-:Y:S05]  /*2210*/  @P0 BRA `(.L_x_33) ;  /* 0x0000003c00dc0947 */ /* 0x000fea0003800000 */
[----:B-----5:R-:W-:Y:S01]  /*2220*/  FSETP.NEU.AND P0, PT, R89, RZ, PT ;  /* 0x000000ff5900720b */ /* 0x020fe20003f0d000 */
[----:B------:R-:W-:Y:S01]  /*2230*/  IMAD.IADD R3, R97, 0x1, -R12 ;  /* 0x0000000161037824 */ /* 0x000fe200078e0a0c */
[----:B------:R-:W-:Y:S01]  /*2240*/  BSSY B0, `(.L_x_33) ;  /* 0x00003f4000007945 */ /* 0x000fe20003800000 */
[----:B------:R-:W-:Y:S02]  /*2250*/  IMAD.IADD R0, R101, 0x1, -R0 ;  /* 0x0000000165007824 */ /* 0x000fe400078e0a00 */
[----:B------:R-:W-:Y:S01]  /*2260*/  IMAD.IADD R113, R105, 0x1, R7 ;  /* 0x0000000169717824 */ /* 0x000fe200078e0207 */
[----:B------:R-:W-:-:S04]  /*2270*/  ISETP.GT.AND P2, PT, R3, RZ, PT ;  /* 0x000000ff0300720c */ /* 0x000fc80003f44270 */
[----:B------:R-:W-:-:S03]  /*2280*/  ISETP.GT.AND P1, PT, R0, RZ, P2 ;  /* 0x000000ff0000720c */ /* 0x000fc60001724270 */
[----:B------:R-:W-:Y:S10]  /*2290*/  @!P0 BRA `(.L_x_34) ;  /* 0x0000002c00208947 */ /* 0x000ff40003800000 */
[----:B------:R-:W0:Y:S01]  /*22a0*/  LDC.64 R106, c[0x0][0x5b8] ;  /* 0x00016e00ff6a7b82 */ /* 0x000e220000000a00 */
[----:B------:R-:W-:-:S07]  /*22b0*/  ULDC.64 UR4, c[0x0][0x5c0] ;  /* 0x0001700000047ab9 */ /* 0x000fce0000000a00 */
[----:B------:R-:W1:Y:S08]  /*22c0*/  LDC.64 R108, c[0x0][0x5b0] ;  /* 0x00016c00ff6c7b82 */ /* 0x000e700000000a00 */
[----:B------:R-:W2:Y:S01]  /*22d0*/  LDC.64 R110, c[0x0][0x5a8] ;  /* 0x00016a00ff6e7b82 */ /* 0x000ea20000000a00 */
[-C--:B0-----:R-:W-:Y:S02]  /*22e0*/  IMAD R6, R9, R106.reuse, RZ ;  /* 0x0000006a09067224 */ /* 0x081fe400078e02ff */
[----:B------:R-:W-:-:S04]  /*22f0*/  IMAD.WIDE.U32 R4, R19, R106, R92 ;  /* 0x0000006a13047225 */ /* 0x000fc800078e005c */
[----:B------:R-:W-:Y:S01]  /*2300*/  IMAD R105, R19, R107, R6 ;  /* 0x0000006b13697224 */ /* 0x000fe200078e0206 */
[----:B------:R-:W-:Y:S01]  /*2310*/  IADD3 R6, P0, R12, R4, RZ ;  /* 0x000000040c067210 */ /* 0x000fe20007f1e0ff */
[----:B-1----:R-:W-:-:S03]  /*2320*/  IMAD R4, R21, R108, RZ ;  /* 0x0000006c15047224 */ /* 0x002fc600078e02ff */
[----:B------:R-:W-:Y:S01]  /*2330*/  IADD3.X R7, R13, R5, R105, P0, !PT ;  /* 0x000000050d077210 */ /* 0x000fe200007fe469 */
[C---:B------:R-:W-:Y:S02]  /*2340*/  IMAD R107, R20.reuse, R109, R4 ;  /* 0x0000006d146b7224 */ /* 0x040fe400078e0204 */
[----:B------:R-:W-:-:S04]  /*2350*/  IMAD.WIDE.U32 R4, R20, R108, R6 ;  /* 0x0000006c14047225 */ /* 0x000fc800078e0006 */
[----:B------:R-:W-:Y:S01]  /*2360*/  IMAD.IADD R5, R5, 0x1, R107 ;  /* 0x0000000105057824 */ /* 0x000fe200078e026b */
[----:B--2---:R-:W-:-:S04]  /*2370*/  LEA R10, P0, R4, R110, 0x1 ;  /* 0x0000006e040a7211 */ /* 0x004fc800078008ff */
[----:B------:R-:W-:-:S05]  /*2380*/  LEA.HI.X R11, R4, R111, R5, 0x1, P0 ;  /* 0x0000006f040b7211 */ /* 0x000fca00000f0c05 */
[----:B------:R-:W2:Y:S01]  /*2390*/  @P1 LDG.E.LTC128B.U16 R18, desc[UR36][R10.64] ;  /* 0x000000240a121981 */ /* 0x000ea2000c1e1520 */
[----:B------:R-:W-:Y:S01]  /*23a0*/  IMAD.WIDE.U32 R4, R20, R108, R12 ;  /* 0x0000006c14047225 */ /* 0x000fe200078e000c */
[----:B------:R-:W-:Y:S02]  /*23b0*/  BSSY B1, `(.L_x_35) ;  /* 0x0000015000017945 */ /* 0x000fe40003800000 */
[----:B------:R-:W-:-:S04]  /*23c0*/  IADD3 R14, P0, R92, R4, RZ ;  /* 0x000000045c0e7210 */ /* 0x000fc80007f1e0ff */
[----:B------:R-:W-:Y:S02]  /*23d0*/  IADD3.X R15, R93, R107, R5, P0, !PT ;  /* 0x0000006b5d0f7210 */ /* 0x000fe400007fe405 */
[----:B------:R-:W-:Y:S01]  /*23e0*/  LEA R8, P0, R104, UR4, 0x1 ;  /* 0x0000000468087c11 */ /* 0x000fe2000f8008ff */
[----:B------:R-:W-:-:S03]  /*23f0*/  IMAD.WIDE.U32 R14, R19, R106, R14 ;  /* 0x0000006a130e7225 */ /* 0x000fc600078e000e */
[----:B------:R-:W-:Y:S02]  /*2400*/  LEA.HI.X R9, R104, UR5, R113, 0x1, P0 ;  /* 0x0000000568097c11 */ /* 0x000fe400080f0c71 */
[----:B------:R-:W-:-:S04]  /*2410*/  ISETP.GT.AND P0, PT, R3, 0x1, PT ;  /* 0x000000010300780c */ /* 0x000fc80003f04270 */
[----:B------:R-:W-:Y:S01]  /*2420*/  ISETP.GT.AND P3, PT, R0, RZ, P0 ;  /* 0x000000ff0000720c */ /* 0x000fe20000764270 */
[----:B--2---:R-:W-:-:S05]  /*2430*/  HADD2.F32 R4, -RZ, R18.H0_H0 ;  /* 0x20000012ff047230 */ /* 0x004fca0000004100 */
[----:B------:R-:W-:Y:S01]  /*2440*/  FMUL R5, R4, R89 ;  /* 0x0000005904057220 */ /* 0x000fe20000400000 */
[----:B------:R-:W-:-:S03]  /*2450*/  LEA R4, P4, R14, R110, 0x1 ;  /* 0x0000006e0e047211 */ /* 0x000fc600078808ff */
[----:B------:R-:W-:-:S05]  /*2460*/  FFMA R5, R24, R88, R5 ;  /* 0x0000005818057223 */ /* 0x000fca0000000005 */
[----:B------:R-:W-:Y:S01]  /*2470*/  F2FP.F16.F32.PACK_AB R10, RZ, R5 ;  /* 0x00000005ff0a723e */ /* 0x000fe200000000ff */
[----:B------:R-:W-:-:S03]  /*2480*/  IMAD.IADD R5, R105, 0x1, R15 ;  /* 0x0000000169057824 */ /* 0x000fc600078e020f */
[----:B------:R-:W-:Y:S01]  /*2490*/  PRMT R11, R10, 0x7610, R11 ;  /* 0x000076100a0b7816 */ /* 0x000fe2000000000b */
[----:B------:R-:W-:Y:S01]  /*24a0*/  IMAD.SHL.U32 R10, R108, 0x8, RZ ;  /* 0x000000086c0a7824 */ /* 0x000fe200078e00ff */
[----:B------:R-:W-:-:S03]  /*24b0*/  LEA.HI.X R5, R14, R111, R5, 0x1, P4 ;  /* 0x0000006f0e057211 */ /* 0x000fc600020f0c05 */
[----:B------:R0:W-:Y:S02]  /*24c0*/  @P1 STG.E.U16 desc[UR36][R8.64], R11 ;  /* 0x0000000b08001986 */ /* 0x0001e4000c101524 */
[----:B0-----:R-:W-:Y:S01]  /*24d0*/  SHF.L.U64.HI R11, R108, 0x3, R109 ;  /* 0x000000036c0b7819 */ /* 0x001fe2000001026d */
[----:B------:R-:W-:Y:S06]  /*24e0*/  @!P3 BRA `(.L_x_36) ;  /* 0x000000000004b947 */ /* 0x000fec0003800000 */
[----:B------:R0:W5:Y:S02]  /*24f0*/  LDG.E.LTC128B.U16 R18, desc[UR36][R4.64+0x2] ;  /* 0x0000022404127981 */ /* 0x000164000c1e1520 */
.L_x_36:
[----:B------:R-:W-:Y:S05]  /*2500*/  BSYNC B1 ;  /* 0x0000000000017941 */ /* 0x000fea0003800000 */
.L_x_35:
[----:B------:R-:W-:Y:S01]  /*2510*/  IMAD.WIDE.U32 R10, R20, R108, R10 ;  /* 0x0000006c140a7225 */ /* 0x000fe200078e000a */
[----:B------:R-:W-:-:S03]  /*2520*/  ISETP.GT.AND P2, PT, R0, 0x8, P2 ;  /* 0x000000080000780c */ /* 0x000fc60001744270 */
[----:B-----5:R-:W-:Y:S01]  /*2530*/  HADD2.F32 R14, -RZ, R18.H0_H0 ;  /* 0x20000012ff0e7230 */ /* 0x020fe20000004100 */
[----:B------:R-:W-:Y:S01]  /*2540*/  IADD3 R6, P1, R6, R10, RZ ;  /* 0x0000000a06067210 */ /* 0x000fe20007f3e0ff */
[----:B------:R-:W-:-:S03]  /*2550*/  IMAD.IADD R107, R107, 0x1, R11 ;  /* 0x000000016b6b7824 */ /* 0x000fc600078e020b */
[----:B------:R-:W-:Y:S01]  /*2560*/  FMUL R14, R14, R89 ;  /* 0x000000590e0e7220 */ /* 0x000fe20000400000 */
[----:B------:R-:W-:-:S03]  /*2570*/  IMAD.X R7, R107, 0x1, R7, P1 ;  /* 0x000000016b077824 */ /* 0x000fc600008e0607 */
[----:B------:R-:W-:Y:S01]  /*2580*/  FFMA R25, R25, R88, R14 ;  /* 0x0000005819197223 */ /* 0x000fe2000000000e */
[----:B------:R-:W-:-:S04]  /*2590*/  LEA R14, P1, R6, R110, 0x1 ;  /* 0x0000006e060e7211 */ /* 0x000fc800078208ff */
[----:B------:R-:W-:Y:S01]  /*25a0*/  LEA.HI.X R15, R6, R111, R7, 0x1, P1 ;  /* 0x0000006f060f7211 */ /* 0x000fe200008f0c07 */
[----:B------:R-:W-:Y:S01]  /*25b0*/  @P3 IMAD.MOV.U32 R6, RZ, RZ, R8 ;  /* 0x000000ffff063224 */ /* 0x000fe200078e0008 */
[----:B------:R-:W-:Y:S01]  /*25c0*/  F2FP.F16.F32.PACK_AB R25, RZ, R25 ;  /* 0x00000019ff19723e */ /* 0x000fe200000000ff */
[----:B------:R-:W-:-:S05]  /*25d0*/  @P3 IMAD.MOV.U32 R7, RZ, RZ, R9 ;  /* 0x000000ffff073224 */ /* 0x000fca00078e0009 */
[----:B------:R1:W-:Y:S04]  /*25e0*/  @P3 STG.E.U16 desc[UR36][R6.64+0x2], R25 ;  /* 0x0000021906003986 */ /* 0x0003e8000c101524 */
[----:B------:R-:W2:Y:S01]  /*25f0*/  @P2 LDG.E.LTC128B.U16 R18, desc[UR36][R14.64] ;  /* 0x000000240e122981 */ /* 0x000ea2000c1e1520 */
[----:B------:R-:W-:Y:S01]  /*2600*/  IADD3 R12, P1, P3, R92, R10, R12 ;  /* 0x0000000a5c0c7210 */ /* 0x000fe20007b3e00c */
[----:B------:R-:W-:Y:S01]  /*2610*/  BSSY B1, `(.L_x_37) ;  /* 0x0000011000017945 */ /* 0x000fe20003800000 */
[----:B------:R-:W-:Y:S02]  /*2620*/  ISETP.GT.AND P0, PT, R0, 0x8, P0 ;  /* 0x000000080000780c */ /* 0x000fe40000704270 */
[----:B------:R-:W-:-:S03]  /*2630*/  IADD3.X R13, R93, R107, R13, P1, P3 ;  /* 0x0000006b5d0d7210 */ /* 0x000fc60000fe640d */
[----:B------:R-:W-:Y:S01]  /*2640*/  IMAD.WIDE.U32 R12, R19, R106, R12 ;  /* 0x0000006a130c7225 */ /* 0x000fe200078e000c */
[----:B------:R-:W-:-:S03]  /*2650*/  SHF.L.U64.HI R19, R94, 0x1, R95 ;  /* 0x000000015e137819 */ /* 0x000fc6000001025f */
[----:B------:R-:W-:Y:S01]  /*2660*/  IMAD.IADD R13, R105, 0x1, R13 ;  /* 0x00000001690d7824 */ /* 0x000fe200078e020d */
[----:B-1----:R-:W-:-:S04]  /*2670*/  LEA R6, P3, R12, R110, 0x1 ;  /* 0x0000006e0c067211 */ /* 0x002fc800078608ff */
[----:B------:R-:W-:Y:S01]  /*2680*/  LEA.HI.X R7, R12, R111, R13, 0x1, P3 ;  /* 0x0000006f0c077211 */ /* 0x000fe200018f0c0d */
[----:B--2---:R-:W-:-:S05]  /*2690*/  HADD2.F32 R10, -RZ, R18.H0_H0 ;  /* 0x20000012ff0a7230 */ /* 0x004fca0000004100 */
[----:B------:R-:W-:Y:S01]  /*26a0*/  FMUL R11, R10, R89 ;  /* 0x000000590a0b7220 */ /* 0x000fe20000400000 */
[----:B------:R-:W-:-:S03]  /*26b0*/  LEA R10, P1, R94, R8, 0x1 ;  /* 0x000000085e0a7211 */ /* 0x000fc600078208ff */
[----:B------:R-:W-:-:S05]  /*26c0*/  FFMA R11, R26, R88, R11 ;  /* 0x000000581a0b7223 */ /* 0x000fca000000000b */
[----:B------:R-:W-:Y:S01]  /*26d0*/  F2FP.F16.F32.PACK_AB R14, RZ, R11 ;  /* 0x0000000bff0e723e */ /* 0x000fe200000000ff */
[----:B------:R-:W-:-:S05]  /*26e0*/  IMAD.X R11, R19, 0x1, R9, P1 ;  /* 0x00000001130b7824 */ /* 0x000fca00008e0609 */
[----:B------:R1:W-:Y:S01]  /*26f0*/  @P2 STG.E.U16 desc[UR36][R10.64], R14 ;  /* 0x0000000e0a002986 */ /* 0x0003e2000c101524 */
[----:B------:R-:W-:Y:S05]  /*2700*/  @!P0 BRA `(.L_x_38) ;  /* 0x0000000000048947 */ /* 0x000fea0003800000 */
[----:B------:R2:W5:Y:S02]  /*2710*/  LDG.E.LTC128B.U16 R18, desc[UR36][R6.64+0x2] ;  /* 0x0000022406127981 */ /* 0x000564000c1e1520 */
.L_x_38:
[----:B------:R-:W-:Y:S05]  /*2720*/  BSYNC B1 ;  /* 0x0000000000017941 */ /* 0x000fea0003800000 */
.L_x_37:
[----:B-----5:R-:W-:Y:S01]  /*2730*/  HADD2.F32 R12, -RZ, R18.H0_H0 ;  /* 0x20000012ff0c7230 */ /* 0x020fe20000004100 */
[----:B------:R-:W-:Y:S01]  /*2740*/  ISETP.GT.AND P1, PT, R3, 0x8, PT ;  /* 0x000000080300780c */ /* 0x000fe20003f24270 */
[----:B------:R-:W-:Y:S03]  /*2750*/  BSSY B1, `(.L_x_39) ;  /* 0x0000008000017945 */ /* 0x000fe60003800000 */
[----:B------:R-:W-:Y:S01]  /*2760*/  FMUL R12, R12, R89 ;  /* 0x000000590c0c7220 */ /* 0x000fe20000400000 */
[----:B------:R-:W-:-:S03]  /*2770*/  ISETP.GT.AND P2, PT, R0, RZ, P1 ;  /* 0x000000ff0000720c */ /* 0x000fc60000f44270 */
[----:B------:R-:W-:-:S05]  /*2780*/  FFMA R12, R27, R88, R12 ;  /* 0x000000581b0c7223 */ /* 0x000fca000000000c */
[----:B------:R-:W-:-:S05]  /*2790*/  F2FP.F16.F32.PACK_AB R12, RZ, R12 ;  /* 0x0000000cff0c723e */ /* 0x000fca00000000ff */
[----:B------:R3:W-:Y:S01]  /*27a0*/  @P0 STG.E.U16 desc[UR36][R10.64+0x2], R12 ;  /* 0x0000020c0a000986 */ /* 0x0007e2000c101524 */
[----:B------:R-:W-:Y:S05]  /*27b0*/  @!P2 BRA `(.L_x_40) ;  /* 0x000000000004a947 */ /* 0x000fea0003800000 */
[----:B------:R4:W5:Y:S02]  /*27c0*/  LDG.E.LTC128B.U16 R18, desc[UR36][R4.64+0x10] ;  /* 0x0000102404127981 */ /* 0x000964000c1e1520 */
.L_x_40:
[----:B------:R-:W-:Y:S05]  /*27d0*/  BSYNC B1 ;  /* 0x0000000000017941 */ /* 0x000fea0003800000 */
.L_x_39:
[----:B---3-5:R-:W-:Y:S01]  /*27e0*/  HADD2.F32 R12, -RZ, R18.H0_H0 ;  /* 0x20000012ff0c7230 */ /* 0x028fe20000004100 */
        /* <DEDUP_REMOVED lines=9> */
.L_x_42:
[----:B------:R-:W-:Y:S05]  /*2880*/  BSYNC B1 ;  /* 0x0000000000017941 */ /* 0x000fea0003800000 */
.L_x_41:
[----:B-----5:R-:W-:Y:S01]  /*2890*/  HADD2.F32 R12, -RZ, R18.H0_H0 ;  /* 0x20000012ff0c7230 */ /* 0x020fe20000004100 */
[----:B------:R-:W-:Y:S01]  /*28a0*/  ISETP.GT.AND P1, PT, R0, 0x8, P1 ;  /* 0x000000080000780c */ /* 0x000fe20000f24270 */
[----:B------:R-:W-:Y:S03]  /*28b0*/  BSSY B1, `(.L_x_43) ;  /* 0x0000007000017945 */ /* 0x000fe60003800000 */
[----:B------:R-:W-:-:S04]  /*28c0*/  FMUL R12, R12, R89 ;  /* 0x000000590c0c7220 */ /* 0x000fc80000400000 */
[----:B------:R-:W-:-:S05]  /*28d0*/  FFMA R12, R29, R88, R12 ;  /* 0x000000581d0c7223 */ /* 0x000fca000000000c */
[----:B------:R-:W-:-:S05]  /*28e0*/  F2FP.F16.F32.PACK_AB R12, RZ, R12 ;  /* 0x0000000cff0c723e */ /* 0x000fca00000000ff */
[----:B------:R0:W-:Y:S01]  /*28f0*/  @P3 STG.E.U16 desc[UR36][R8.64+0x12], R12 ;  /* 0x0000120c08003986 */ /* 0x0001e2000c101524 */
[----:B------:R-:W-:Y:S05]  /*2900*/  @!P1 BRA `(.L_x_44) ;  /* 0x0000000000049947 */ /* 0x000fea0003800000 */
[----:B------:R0:W5:Y:S02]  /*2910*/  LDG.E.LTC128B.U16 R18, desc[UR36][R6.64+0x10] ;  /* 0x0000102406127981 */ /* 0x000164000c1e1520 */
.L_x_44:
[----:B------:R-:W-:Y:S05]  /*2920*/  BSYNC B1 ;  /* 0x0000000000017941 */ /* 0x000fea0003800000 */
.L_x_43:
[----:B0----5:R-:W-:Y:S01]  /*2930*/  HADD2.F32 R12, -RZ, R18.H0_H0 ;  /* 0x20000012ff0c7230 */ /* 0x021fe20000004100 */
[----:B------:R-:W-:Y:S01]  /*2940*/  ISETP.GT.AND P0, PT, R0, 0x8, P0 ;  /* 0x000000080000780c */ /* 0x000fe20000704270 */
[----:B------:R-:W-:Y:S03]  /*2950*/  BSSY B1, `(.L_x_45) ;  /* 0x0000007000017945 */ /* 0x000fe60003800000 */
[----:B---3--:R-:W-:-:S04]  /*2960*/  FMUL R13, R12, R89 ;  /* 0x000000590c0d7220 */ /* 0x008fc80000400000 */
[----:B------:R-:W-:-:S05]  /*2970*/  FFMA R13, R30, R88, R13 ;  /* 0x000000581e0d7223 */ /* 0x000fca000000000d */
[----:B------:R-:W-:-:S05]  /*2980*/  F2FP.F16.F32.PACK_AB R13, RZ, R13 ;  /* 0x0000000dff0d723e */ /* 0x000fca00000000ff */
[----:B------:R0:W-:Y:S01]  /*2990*/  @P1 STG.E.U16 desc[UR36][R10.64+0x10], R13 ;  /* 0x0000100d0a001986 */ /* 0x0001e2000c101524 */
[----:B------:R-:W-:Y:S05]  /*29a0*/  @!P0 BRA `(.L_x_46) ;  /* 0x0000000000048947 */ /* 0x000fea0003800000 */
[----:B------:R3:W5:Y:S02]  /*29b0*/  LDG.E.LTC128B.U16 R18, desc[UR36][R6.64+0x12] ;  /* 0x0000122406127981 */ /* 0x000764000c1e1520 */
.L_x_46:
[----:B------:R-:W-:Y:S05]  /*29c0*/  BSYNC B1 ;  /* 0x0000000000017941 */ /* 0x000fea0003800000 */
.L_x_45:
        /* <DEDUP_REMOVED lines=10> */
.L_x_48:
[----:B------:R-:W-:Y:S05]  /*2a70*/  BSYNC B1 ;  /* 0x0000000000017941 */ /* 0x000fea0003800000 */
.L_x_47:
[----:B0----5:R-:W-:Y:S01]  /*2a80*/  HADD2.F32 R12, -RZ, R18.H0_H0 ;  /* 0x20000012ff0c7230 */ /* 0x021fe20000004100 */
        /* <DEDUP_REMOVED lines=9> */
.L_x_50:
[----:B------:R-:W-:Y:S05]  /*2b20*/  BSYNC B1 ;  /* 0x0000000000017941 */ /* 0x000fea0003800000 */
.L_x_49:
        /* <DEDUP_REMOVED lines=9> */
.L_x_52:
[----:B------:R-:W-:Y:S05]  /*2bc0*/  BSYNC B1 ;  /* 0x0000000000017941 */ /* 0x000fea0003800000 */
.L_x_51:
[----:B0----5:R-:W-:Y:S01]  /*2bd0*/  HADD2.F32 R12, -RZ, R18.H0_H0 ;  /* 0x20000012ff0c7230 */ /* 0x021fe20000004100 */
        /* <DEDUP_REMOVED lines=8> */
.L_x_54:
[----:B------:R-:W-:Y:S05]  /*2c60*/  BSYNC B1 ;  /* 0x0000000000017941 */ /* 0x000fea0003800000 */
.L_x_53:
        /* <DEDUP_REMOVED lines=10> */
.L_x_56:
[----:B------:R-:W-:Y:S05]  /*2d10*/  BSYNC B1 ;  /* 0x0000000000017941 */ /* 0x000fea0003800000 */
.L_x_55:
        /* <DEDUP_REMOVED lines=10> */
.L_x_58:
[----:B------:R-:W-:Y:S05]  /*2dc0*/  BSYNC B1 ;  /* 0x0000000000017941 */ /* 0x000fea0003800000 */
.L_x_57:
        /* <DEDUP_REMOVED lines=9> */
.L_x_60:
[----:B------:R-:W-:Y:S05]  /*2e60*/  BSYNC B1 ;  /* 0x0000000000017941 */ /* 0x000fea0003800000 */
.L_x_59:
        /* <DEDUP_REMOVED lines=9> */
.L_x_62:
[----:B------:R-:W-:Y:S05]  /*2f00*/  BSYNC B1 ;  /* 0x0000000000017941 */ /* 0x000fea0003800000 */
.L_x_61:
        /* <DEDUP_REMOVED lines=10> */
.L_x_64:
[----:B------:R-:W-:Y:S05]  /*2fb0*/  BSYNC B1 ;  /* 0x0000000000017941 */ /* 0x000fea0003800000 */
.L_x_63:
        /* <DEDUP_REMOVED lines=10> */
.L_x_66:
[----:B------:R-:W-:Y:S05]  /*3060*/  BSYNC B1 ;  /* 0x0000000000017941 */ /* 0x000fea0003800000 */
.L_x_65:
        /* <DEDUP_REMOVED lines=9> */
.L_x_68:
[----:B------:R-:W-:Y:S05]  /*3100*/  BSYNC B1 ;  /* 0x0000000000017941 */ /* 0x000fea0003800000 */
.L_x_67:
        /* <DEDUP_REMOVED lines=9> */
.L_x_70:
[----:B------:R-:W-:Y:S05]  /*31a0*/  BSYNC B1 ;  /* 0x0000000000017941 */ /* 0x000fea0003800000 */
.L_x_69:
        /* <DEDUP_REMOVED lines=10> */
.L_x_72:
[----:B------:R-:W-:Y:S05]  /*3250*/  BSYNC B1 ;  /* 0x0000000000017941 */ /* 0x000fea0003800000 */
.L_x_71:
        /* <DEDUP_REMOVED lines=10> */
.L_x_74:
[----:B------:R-:W-:Y:S05]  /*3300*/  BSYNC B1 ;  /* 0x0000000000017941 */ /* 0x000fea0003800000 */
.L_x_73:
        /* <DEDUP_REMOVED lines=9> */
.L_x_76:
[----:B------:R-:W-:Y:S05]  /*33a0*/  BSYNC B1 ;  /* 0x0000000000017941 */ /* 0x000fea0003800000 */
.L_x_75:
        /* <DEDUP_REMOVED lines=9> */
.L_x_78:
[----:B------:R-:W-:Y:S05]  /*3440*/  BSYNC B1 ;  /* 0x0000000000017941 */ /* 0x000fea0003800000 */
.L_x_77:
        /* <DEDUP_REMOVED lines=10> */
.L_x_80:
[----:B------:R-:W-:Y:S05]  /*34f0*/  BSYNC B1 ;  /* 0x0000000000017941 */ /* 0x000fea0003800000 */
.L_x_79:
        /* <DEDUP_REMOVED lines=10> */
.L_x_82:
[----:B------:R-:W-:Y:S05]  /*35a0*/  BSYNC B1 ;  /* 0x0000000000017941 */ /* 0x000fea0003800000 */
.L_x_81:
        /* <DEDUP_REMOVED lines=9> */
.L_x_84:
[----:B------:R-:W-:Y:S05]  /*3640*/  BSYNC B1 ;  /* 0x0000000000017941 */ /* 0x000fea0003800000 */
.L_x_83:
        /* <DEDUP_REMOVED lines=9> */
.L_x_86:
[----:B------:R-:W-:Y:S05]  /*36e0*/  BSYNC B1 ;  /* 0x0000000000017941 */ /* 0x000fea0003800000 */
.L_x_85:
        /* <DEDUP_REMOVED lines=10> */
.L_x_88:
[----:B------:R-:W-:Y:S05]  /*3790*/  BSYNC B1 ;  /* 0x0000000000017941 */ /* 0x000fea0003800000 */
.L_x_87:
        /* <DEDUP_REMOVED lines=10> */
.L_x_90:
[----:B------:R-:W-:Y:S05]  /*3840*/  BSYNC B1 ;  /* 0x0000000000017941 */ /* 0x000fea0003800000 */
.L_x_89:
        /* <DEDUP_REMOVED lines=9> */
.L_x_92:
[----:B------:R-:W-:Y:S05]  /*38e0*/  BSYNC B1 ;  /* 0x0000000000017941 */ /* 0x000fea0003800000 */
.L_x_91:
        /* <DEDUP_REMOVED lines=9> */
.L_x_94:
[----:B------:R-:W-:Y:S05]  /*3980*/  BSYNC B1 ;  /* 0x0000000000017941 */ /* 0x000fea0003800000 */
.L_x_93:
        /* <DEDUP_REMOVED lines=10> */
.L_x_96:
[----:B------:R-:W-:Y:S05]  /*3a30*/  BSYNC B1 ;  /* 0x0000000000017941 */ /* 0x000fea0003800000 */
.L_x_95:
        /* <DEDUP_REMOVED lines=10> */
.L_x_98:
[----:B------:R-:W-:Y:S05]  /*3ae0*/  BSYNC B1 ;  /* 0x0000000000017941 */ /* 0x000fea0003800000 */
.L_x_97:
        /* <DEDUP_REMOVED lines=9> */
.L_x_100:
[----:B------:R-:W-:Y:S05]  /*3b80*/  BSYNC B1 ;  /* 0x0000000000017941 */ /* 0x000fea0003800000 */
.L_x_99:
        /* <DEDUP_REMOVED lines=9> */
.L_x_102:
[----:B------:R-:W-:Y:S05]  /*3c20*/  BSYNC B1 ;  /* 0x0000000000017941 */ /* 0x000fea0003800000 */
.L_x_101:
        /* <DEDUP_REMOVED lines=10> */
.L_x_104:
[----:B------:R-:W-:Y:S05]  /*3cd0*/  BSYNC B1 ;  /* 0x0000000000017941 */ /* 0x000fea0003800000 */
.L_x_103:
        /* <DEDUP_REMOVED lines=10> */
.L_x_106:
[----:B------:R-:W-:Y:S05]  /*3d80*/  BSYNC B1 ;  /* 0x0000000000017941 */ /* 0x000fea0003800000 */
.L_x_105:
        /* <DEDUP_REMOVED lines=9> */
.L_x_108:
[----:B------:R-:W-:Y:S05]  /*3e20*/  BSYNC B1 ;  /* 0x0000000000017941 */ /* 0x000fea0003800000 */
.L_x_107:
        /* <DEDUP_REMOVED lines=9> */
.L_x_110:
[----:B------:R-:W-:Y:S05]  /*3ec0*/  BSYNC B1 ;  /* 0x0000000000017941 */ /* 0x000fea0003800000 */
.L_x_109:
        /* <DEDUP_REMOVED lines=10> */
.L_x_112:
[----:B------:R-:W-:Y:S05]  /*3f70*/  BSYNC B1 ;  /* 0x0000000000017941 */ /* 0x000fea0003800000 */
.L_x_111:
        /* <DEDUP_REMOVED lines=10> */
.L_x_114:
[----:B------:R-:W-:Y:S05]  /*4020*/  BSYNC B1 ;  /* 0x0000000000017941 */ /* 0x000fea0003800000 */
.L_x_113:
        /* <DEDUP_REMOVED lines=9> */
.L_x_116:
[----:B------:R-:W-:Y:S05]  /*40c0*/  BSYNC B1 ;  /* 0x0000000000017941 */ /* 0x000fea0003800000 */
.L_x_115:
        /* <DEDUP_REMOVED lines=9> */
.L_x_118:
[----:B------:R-:W-:Y:S05]  /*4160*/  BSYNC B1 ;  /* 0x0000000000017941 */ /* 0x000fea0003800000 */
.L_x_117:
        /* <DEDUP_REMOVED lines=10> */
.L_x_120:
[----:B------:R-:W-:Y:S05]  /*4210*/  BSYNC B1 ;  /* 0x0000000000017941 */ /* 0x000fea0003800000 */
.L_x_119:
        /* <DEDUP_REMOVED lines=10> */
.L_x_122:
[----:B------:R-:W-:Y:S05]  /*42c0*/  BSYNC B1 ;  /* 0x0000000000017941 */ /* 0x000fea0003800000 */
.L_x_121:
        /* <DEDUP_REMOVED lines=9> */
.L_x_124:
[----:B------:R-:W-:Y:S05]  /*4360*/  BSYNC B1 ;  /* 0x0000000000017941 */ /* 0x000fea0003800000 */
.L_x_123:
        /* <DEDUP_REMOVED lines=9> */
.L_x_126:
[----:B------:R-:W-:Y:S05]  /*4400*/  BSYNC B1 ;  /* 0x0000000000017941 */ /* 0x000fea0003800000 */
.L_x_125:
        /* <DEDUP_REMOVED lines=10> */
.L_x_128:
[----:B------:R-:W-:Y:S05]  /*44b0*/  BSYNC B1 ;  /* 0x0000000000017941 */ /* 0x000fea0003800000 */
.L_x_127:
        /* <DEDUP_REMOVED lines=10> */
.L_x_130:
[----:B------:R-:W-:Y:S05]  /*4560*/  BSYNC B1 ;  /* 0x0000000000017941 */ /* 0x000fea0003800000 */
.L_x_129:
        /* <DEDUP_REMOVED lines=9> */
.L_x_132:
[----:B------:R-:W-:Y:S05]  /*4600*/  BSYNC B1 ;  /* 0x0000000000017941 */ /* 0x000fea0003800000 */
.L_x_131:
        /* <DEDUP_REMOVED lines=9> */
.L_x_134:
[----:B------:R-:W-:Y:S05]  /*46a0*/  BSYNC B1 ;  /* 0x0000000000017941 */ /* 0x000fea0003800000 */
.L_x_133:
        /* <DEDUP_REMOVED lines=10> */
.L_x_136:
[----:B------:R-:W-:Y:S05]  /*4750*/  BSYNC B1 ;  /* 0x0000000000017941 */ /* 0x000fea0003800000 */
.L_x_135:
        /* <DEDUP_REMOVED lines=10> */
.L_x_138:
[----:B------:R-:W-:Y:S05]  /*4800*/  BSYNC B1 ;  /* 0x0000000000017941 */ /* 0x000fea0003800000 */
.L_x_137:
        /* <DEDUP_REMOVED lines=9> */
.L_x_140:
[----:B------:R-:W-:Y:S05]  /*48a0*/  BSYNC B1 ;  /* 0x0000000000017941 */ /* 0x000fea0003800000 */
.L_x_139:
        /* <DEDUP_REMOVED lines=9> */
.L_x_142:
[----:B------:R-:W-:Y:S05]  /*4940*/  BSYNC B1 ;  /* 0x0000000000017941 */ /* 0x000fea0003800000 */
.L_x_141:
        /* <DEDUP_REMOVED lines=10> */
.L_x_144:
[----:B------:R-:W-:Y:S05]  /*49f0*/  BSYNC B1 ;  /* 0x0000000000017941 */ /* 0x000fea0003800000 */
.L_x_143:
        /* <DEDUP_REMOVED lines=10> */
.L_x_146:
[----:B------:R-:W-:Y:S05]  /*4aa0*/  BSYNC B1 ;  /* 0x0000000000017941 */ /* 0x000fea0003800000 */
.L_x_145:
        /* <DEDUP_REMOVED lines=9> */
.L_x_148:
[----:B------:R-:W-:Y:S05]  /*4b40*/  BSYNC B1 ;  /* 0x0000000000017941 */ /* 0x000fea0003800000 */
.L_x_147:
        /* <DEDUP_REMOVED lines=9> */
.L_x_150:
[----:B------:R-:W-:Y:S05]  /*4be0*/  BSYNC B1 ;  /* 0x0000000000017941 */ /* 0x000fea0003800000 */
.L_x_149:
        /* <DEDUP_REMOVED lines=10> */
.L_x_152:
[----:B------:R-:W-:Y:S05]  /*4c90*/  BSYNC B1 ;  /* 0x0000000000017941 */ /* 0x000fea0003800000 */
.L_x_151:
        /* <DEDUP_REMOVED lines=10> */
.L_x_154:
[----:B------:R-:W-:Y:S05]  /*4d40*/  BSYNC B1 ;  /* 0x0000000000017941 */ /* 0x000fea0003800000 */
.L_x_153:
[----:B0---45:R-:W-:Y:S01]  /*4d50*/  HADD2.F32 R4, -RZ, R18.H0_H0 ;  /* 0x20000012ff047230 */ /* 0x031fe20000004100 */
        /* <DEDUP_REMOVED lines=8> */
.L_x_156:
[----:B------:R-:W-:Y:S05]  /*4de0*/  BSYNC B1 ;  /* 0x0000000000017941 */ /* 0x000fea0003800000 */
.L_x_155:
[----:B0----5:R-:W-:Y:S01]  /*4df0*/  HADD2.F32 R4, -RZ, R18.H0_H0 ;  /* 0x20000012ff047230 */ /* 0x021fe20000004100 */
[----:B------:R-:W-:Y:S01]  /*4e00*/  ISETP.GT.AND P0, PT, R0, 0x8, P0 ;  /* 0x000000080000780c */ /* 0x000fe20000704270 */
[----:B------:R-:W-:Y:S01]  /*4e10*/  @P1 IMAD.MOV.U32 R5, RZ, RZ, R11 ;  /* 0x000000ffff051224 */ /* 0x000fe200078e000b */
[----:B------:R-:W-:Y:S02]  /*4e20*/  BSSY B1, `(.L_x_157) ;  /* 0x0000008000017945 */ /* 0x000fe40003800000 */
[----:B------:R-:W-:Y:S01]  /*4e30*/  FMUL R3, R4, R89 ;  /* 0x0000005904037220 */ /* 0x000fe20000400000 */
[----:B------:R-:W-:-:S03]  /*4e40*/  @P1 IMAD.MOV.U32 R4, RZ, RZ, R10 ;  /* 0x000000ffff041224 */ /* 0x000fc600078e000a */
[----:B------:R-:W-:-:S05]  /*4e50*/  FFMA R3, R86, R88, R3 ;  /* 0x0000005856037223 */ /* 0x000fca0000000003 */
[----:B------:R-:W-:-:S05]  /*4e60*/  F2FP.F16.F32.PACK_AB R3, RZ, R3 ;  /* 0x00000003ff03723e */ /* 0x000fca00000000ff */
[----:B------:R0:W-:Y:S01]  /*4e70*/  @P1 STG.E.U16 desc[UR36][R4.64+0xf0], R3 ;  /* 0x0000f00304001986 */ /* 0x0001e2000c101524 */
[----:B------:R-:W-:Y:S05]  /*4e80*/  @!P0 BRA `(.L_x_158) ;  /* 0x0000000000048947 */ /* 0x000fea0003800000 */
[----:B------:R0:W5:Y:S02]  /*4e90*/  LDG.E.LTC128B.U16 R18, desc[UR36][R6.64+0xf2] ;  /* 0x0000f22406127981 */ /* 0x000164000c1e1520 */
.L_x_158:
[----:B------:R-:W-:Y:S05]  /*4ea0*/  BSYNC B1 ;  /* 0x0000000000017941 */ /* 0x000fea0003800000 */
.L_x_157:
[----:B------:R-:W-:Y:S05]  /*4eb0*/  @!P0 BRA `(.L_x_159) ;  /* 0x0000001000b08947 */ /* 0x000fea0003800000 */
[----:B-----5:R-:W-:-:S05]  /*4ec0*/  HADD2.F32 R18, -RZ, R18.H0_H0 ;  /* 0x20000012ff127230 */ /* 0x020fca0000004100 */
[----:B------:R-:W-:-:S04]  /*4ed0*/  FMUL R18, R18, R89 ;  /* 0x0000005912127220 */ /* 0x000fc80000400000 */
[----:B------:R-:W-:-:S05]  /*4ee0*/  FFMA R18, R87, R88, R18 ;  /* 0x0000005857127223 */ /* 0x000fca0000000012 */
[----:B------:R-:W-:-:S05]  /*4ef0*/  F2FP.F16.F32.PACK_AB R18, RZ, R18 ;  /* 0x00000012ff12723e */ /* 0x000fca00000000ff */
[----:B------:R0:W-:Y:S01]  /*4f00*/  STG.E.U16 desc[UR36][R10.64+0xf2], R18 ;  /* 0x0000f2120a007986 */ /* 0x0001e2000c101524 */
[----:B------:R-:W-:Y:S05]  /*4f10*/  BRA `(.L_x_159) ;  /* 0x0000001000987947 */ /* 0x000fea0003800000 */
.L_x_34:
[----:B------:R-:W-:Y:S01]  /*4f20*/  ISETP.GT.AND P3, PT, R3, 0x1, PT ;  /* 0x000000010300780c */ /* 0x000fe20003f64270 */
[----:B------:R-:W-:Y:S01]  /*4f30*/  ULDC.64 UR4, c[0x0][0x5c0] ;  /* 0x0001700000047ab9 */ /* 0x000fe20000000a00 */
[-C--:B------:R-:W-:Y:S01]  /*4f40*/  FMUL R24, R24, R88.reuse ;  /* 0x0000005818187220 */ /* 0x080fe20000400000 */
[----:B------:R-:W-:Y:S01]  /*4f50*/  LEA R4, P4, R104, UR4, 0x1 ;  /* 0x0000000468047c11 */ /* 0x000fe2000f8808ff */
[-C--:B------:R-:W-:Y:S01]  /*4f60*/  FMUL R25, R25, R88.reuse ;  /* 0x0000005819197220 */ /* 0x080fe20000400000 */
[----:B------:R-:W-:Y:S01]  /*4f70*/  ISETP.GT.AND P0, PT, R0, RZ, P3 ;  /* 0x000000ff0000720c */ /* 0x000fe20001f04270 */
[----:B------:R-:W-:Y:S01]  /*4f80*/  FMUL R26, R26, R88 ;  /* 0x000000581a1a7220 */ /* 0x000fe20000400000 */
[----:B------:R-:W-:Y:S01]  /*4f90*/  F2FP.F16.F32.PACK_AB R24, RZ, R24 ;  /* 0x00000018ff18723e */ /* 0x000fe200000000ff */
[-C--:B------:R-:W-:Y:S01]  /*4fa0*/  FMUL R27, R27, R88.reuse ;  /* 0x000000581b1b7220 */ /* 0x080fe20000400000 */
[----:B------:R-:W-:Y:S01]  /*4fb0*/  LEA.HI.X R5, R104, UR5, R113, 0x1, P4 ;  /* 0x0000000568057c11 */ /* 0x000fe2000a0f0c71 */
[-C--:B------:R-:W-:Y:S01]  /*4fc0*/  FMUL R28, R28, R88.reuse ;  /* 0x000000581c1c7220 */ /* 0x080fe20000400000 */
[----:B------:R-:W-:Y:S01]  /*4fd0*/  F2FP.F16.F32.PACK_AB R25, RZ, R25 ;  /* 0x00000019ff19723e */ /* 0x000fe200000000ff */
[-C--:B------:R-:W-:Y:S01]  /*4fe0*/  FMUL R29, R29, R88.reuse ;  /* 0x000000581d1d7220 */ /* 0x080fe20000400000 */
[----:B------:R-:W-:Y:S01]  /*4ff0*/  ISETP.GT.AND P2, PT, R0, 0x8, P2 ;  /* 0x000000080000780c */ /* 0x000fe20001744270 */
[----:B------:R-:W-:Y:S01]  /*5000*/  @P1 STG.E.U16 desc[UR36][R4.64], R24 ;  /* 0x0000001804001986 */ /* 0x000fe2000c101524 */
[----:B------:R-:W-:Y:S01]  /*5010*/  ISETP.GT.AND P1, PT, R3, 0x8, PT ;  /* 0x000000080300780c */ /* 0x000fe20003f24270 */
[----:B------:R-:W-:Y:S01]  /*5020*/  FMUL R30, R30, R88 ;  /* 0x000000581e1e7220 */ /* 0x000fe20000400000 */
[C---:B------:R-:W-:Y:S01]  /*5030*/  SHF.L.U64.HI R7, R94.reuse, 0x1, R95 ;  /* 0x000000015e077819 */ /* 0x040fe2000001025f */
[----:B------:R-:W-:Y:S01]  /*5040*/  @P0 STG.E.U16 desc[UR36][R4.64+0x2], R25 ;  /* 0x0000021904000986 */ /* 0x000fe2000c101524 */
[----:B------:R-:W-:Y:S01]  /*5050*/  LEA R6, P5, R94, R4, 0x1 ;  /* 0x000000045e067211 */ /* 0x000fe200078a08ff */
[-C--:B------:R-:W-:Y:S01]  /*5060*/  FMUL R31, R31, R88.reuse ;  /* 0x000000581f1f7220 */ /* 0x080fe20000400000 */
[----:B------:R-:W-:Y:S01]  /*5070*/  ISETP.GT.AND P3, PT, R0, 0x8, P3 ;  /* 0x000000080000780c */ /* 0x000fe20001f64270 */
[-C--:B------:R-:W-:Y:S01]  /*5080*/  FMUL R32, R32, R88.reuse ;  /* 0x0000005820207220 */ /* 0x080fe20000400000 */
[----:B------:R-:W-:Y:S01]  /*5090*/  ISETP.GT.AND P0, PT, R3, 0x9, PT ;  /* 0x000000090300780c */ /* 0x000fe20003f04270 */
[----:B------:R-:W-:Y:S01]  /*50a0*/  IMAD.X R7, R7, 0x1, R5, P5 ;  /* 0x0000000107077824 */ /* 0x000fe200028e0605 */
[----:B------:R-:W-:Y:S01]  /*50b0*/  ISETP.GT.AND P4, PT, R0, RZ, P1 ;  /* 0x000000ff0000720c */ /* 0x000fe20000f84270 */
[----:B------:R-:W-:Y:S01]  /*50c0*/  FMUL R33, R33, R88 ;  /* 0x0000005821217220 */ /* 0x000fe20000400000 */
[----:B------:R-:W-:Y:S01]  /*50d0*/  F2FP.F16.F32.PACK_AB R26, RZ, R26 ;  /* 0x0000001aff1a723e */ /* 0x000fe200000000ff */
[-C--:B------:R-:W-:Y:S01]  /*50e0*/  FMUL R34, R34, R88.reuse ;  /* 0x0000005822227220 */ /* 0x080fe20000400000 */
[----:B------:R-:W-:Y:S01]  /*50f0*/  ISETP.GT.AND P5, PT, R0, RZ, P0 ;  /* 0x000000ff0000720c */ /* 0x000fe200007a4270 */
[----:B------:R-:W-:Y:S01]  /*5100*/  FMUL R35, R35, R88 ;  /* 0x0000005823237220 */ /* 0x000fe20000400000 */
[----:B------:R-:W-:Y:S01]  /*5110*/  F2FP.F16.F32.PACK_AB R27, RZ, R27 ;  /* 0x0000001bff1b723e */ /* 0x000fe200000000ff */
[----:B------:R-:W-:Y:S01]  /*5120*/  @P2 STG.E.U16 desc[UR36][R6.64], R26 ;  /* 0x0000001a06002986 */ /* 0x000fe2000c101524 */
[----:B------:R-:W-:Y:S01]  /*5130*/  F2FP.F16.F32.PACK_AB R28, RZ, R28 ;  /* 0x0000001cff1c723e */ /* 0x000fe200000000ff */
[-C--:B------:R-:W-:Y:S01]  /*5140*/  FMUL R36, R36, R88.reuse ;  /* 0x0000005824247220 */ /* 0x080fe20000400000 */
[C---:B------:R-:W-:Y:S01]  /*5150*/  ISETP.GT.AND P2, PT, R0.reuse, 0x8, P1 ;  /* 0x000000080000780c */ /* 0x040fe20000f44270 */
[----:B------:R-:W-:Y:S01]  /*5160*/  @P3 STG.E.U16 desc[UR36][R6.64+0x2], R27 ;  /* 0x0000021b06003986 */ /* 0x000fe2000c101524 */
[----:B------:R-:W-:Y:S01]  /*5170*/  ISETP.GT.AND P1, PT, R3, 0x10, PT ;  /* 0x000000100300780c */ /* 0x000fe20003f24270 */
[-C--:B------:R-:W-:Y:S01]  /*5180*/  FMUL R37, R37, R88.reuse ;  /* 0x0000005825257220 */ /* 0x080fe20000400000 */
[----:B------:R-:W-:Y:S01]  /*5190*/  F2FP.F16.F32.PACK_AB R29, RZ, R29 ;  /* 0x0000001dff1d723e */ /* 0x000fe200000000ff */
[----:B------:R-:W-:Y:S01]  /*51a0*/  @P4 STG.E.U16 desc[UR36][R4.64+0x10], R28 ;  /* 0x0000101c04004986 */ /* 0x000fe2000c101524 */
[----:B------:R-:W-:Y:S01]  /*51b0*/  ISETP.GT.AND P3, PT, R0, 0x8, P0 ;  /* 0x000000080000780c */ /* 0x000fe20000764270 */
[-C--:B------:R-:W-:Y:S01]  /*51c0*/  FMUL R38, R38, R88.reuse ;  /* 0x0000005826267220 */ /* 0x080fe20000400000 */
[----:B------:R-:W-:Y:S01]  /*51d0*/  ISETP.GT.AND P0, PT, R3, 0x11, PT ;  /* 0x000000110300780c */ /* 0x000fe20003f04270 */
[----:B------:R-:W-:Y:S01]  /*51e0*/  @P5 STG.E.U16 desc[UR36][R4.64+0x12], R29 ;  /* 0x0000121d04005986 */ /* 0x000fe2000c101524 */
        /* <DEDUP_REMOVED lines=162> */
[----:B------:R-:W-:-:S02]  /*5c10*/  F2FP.F16.F32.PACK_AB R62, RZ, R62 ;  /* 0x0000003eff3e723e */ /* 0x000fc400000000ff */
[C---:B------:R-:W-:Y:S02]  /*5c20*/  ISETP.GT.AND P5, PT, R0.reuse, RZ, P0 ;  /* 0x000000ff0000720c */ /* 0x040fe400007a4270 */
[----:B------:R-:W-:Y:S01]  /*5c30*/  F2FP.F16.F32.PACK_AB R63, RZ, R63 ;  /* 0x0000003fff3f723e */ /* 0x000fe200000000ff */
[----:B------:R-:W-:Y:S01]  /*5c40*/  @P2 STG.E.U16 desc[UR36][R6.64+0x90], R62 ;  /* 0x0000903e06002986 */ /* 0x000fe2000c101524 */
[----:B------:R-:W-:Y:S02]  /*5c50*/  F2FP.F16.F32.PACK_AB R64, RZ, R64 ;  /* 0x00000040ff40723e */ /* 0x000fe400000000ff */
[C---:B------:R-:W-:Y:S01]  /*5c60*/  ISETP.GT.AND P2, PT, R0.reuse, 0x8, P1 ;  /* 0x000000080000780c */ /* 0x040fe20000f44270 */
[----:B------:R-:W-:Y:S01]  /*5c70*/  @P3 STG.E.U16 desc[UR36][R6.64+0x92], R63 ;  /* 0x0000923f06003986 */ /* 0x000fe2000c101524 */
[----:B------:R-:W-:Y:S02]  /*5c80*/  ISETP.GT.AND P1, PT, R3, 0x58, PT ;  /* 0x000000580300780c */ /* 0x000fe40003f24270 */
[----:B------:R-:W-:Y:S01]  /*5c90*/  F2FP.F16.F32.PACK_AB R65, RZ, R65 ;  /* 0x00000041ff41723e */ /* 0x000fe200000000ff */
[----:B------:R-:W-:Y:S01]  /*5ca0*/  @P4 STG.E.U16 desc[UR36][R4.64+0xa0], R64 ;  /* 0x0000a04004004986 */ /* 0x000fe2000c101524 */
[----:B------:R-:W-:-:S02]  /*5cb0*/  ISETP.GT.AND P3, PT, R0, 0x8, P0 ;  /* 0x000000080000780c */ /* 0x000fc40000764270 */
[----:B------:R-:W-:Y:S01]  /*5cc0*/  ISETP.GT.AND P0, PT, R3, 0x59, PT ;  /* 0x000000590300780c */ /* 0x000fe20003f04270 */
[----:B------:R-:W-:Y:S01]  /*5cd0*/  @P5 STG.E.U16 desc[UR36][R4.64+0xa2], R65 ;  /* 0x0000a24104005986 */ /* 0x000fe2000c101524 */
[C---:B------:R-:W-:Y:S02]  /*5ce0*/  ISETP.GT.AND P4, PT, R0.reuse, RZ, P1 ;  /* 0x000000ff0000720c */ /* 0x040fe40000f84270 */
[----:B------:R-:W-:Y:S02]  /*5cf0*/  F2FP.F16.F32.PACK_AB R66, RZ, R66 ;  /* 0x00000042ff42723e */ /* 0x000fe400000000ff */
[----:B------:R-:W-:Y:S02]  /*5d00*/  ISETP.GT.AND P5, PT, R0, RZ, P0 ;  /* 0x000000ff0000720c */ /* 0x000fe400007a4270 */
[----:B------:R-:W-:Y:S01]  /*5d10*/  F2FP.F16.F32.PACK_AB R67, RZ, R67 ;  /* 0x00000043ff43723e */ /* 0x000fe200000000ff */
[----:B------:R-:W-:Y:S01]  /*5d20*/  @P2 STG.E.U16 desc[UR36][R6.64+0xa0], R66 ;  /* 0x0000a04206002986 */ /* 0x000fe2000c101524 */
[----:B------:R-:W-:-:S02]  /*5d30*/  F2FP.F16.F32.PACK_AB R68, RZ, R68 ;  /* 0x00000044ff44723e */ /* 0x000fc400000000ff */
[C---:B------:R-:W-:Y:S01]  /*5d40*/  ISETP.GT.AND P2, PT, R0.reuse, 0x8, P1 ;  /* 0x000000080000780c */ /* 0x040fe20000f44270 */
[----:B------:R-:W-:Y:S01]  /*5d50*/  @P3 STG.E.U16 desc[UR36][R6.64+0xa2], R67 ;  /* 0x0000a24306003986 */ /* 0x000fe2000c101524 */
[C---:B------:R-:W-:Y:S02]  /*5d60*/  ISETP.GT.AND P1, PT, R3.reuse, 0x60, PT ;  /* 0x000000600300780c */ /* 0x040fe40003f24270 */
[----:B------:R-:W-:Y:S01]  /*5d70*/  F2FP.F16.F32.PACK_AB R69, RZ, R69 ;  /* 0x00000045ff45723e */ /* 0x000fe200000000ff */
[----:B------:R-:W-:Y:S01]  /*5d80*/  @P4 STG.E.U16 desc[UR36][R4.64+0xb0], R68 ;  /* 0x0000b04404004986 */ /* 0x000fe2000c101524 */
[C---:B------:R-:W-:Y:S02]  /*5d90*/  ISETP.GT.AND P3, PT, R0.reuse, 0x8, P0 ;  /* 0x000000080000780c */ /* 0x040fe40000764270 */
[----:B------:R-:W-:Y:S01]  /*5da0*/  ISETP.GT.AND P0, PT, R3, 0x61, PT ;  /* 0x000000610300780c */ /* 0x000fe20003f04270 */
[----:B------:R-:W-:Y:S01]  /*5db0*/  @P5 STG.E.U16 desc[UR36][R4.64+0xb2], R69 ;  /* 0x0000b24504005986 */ /* 0x000fe2000c101524 */
[----:B------:R-:W-:-:S02]  /*5dc0*/  ISETP.GT.AND P4, PT, R0, RZ, P1 ;  /* 0x000000ff0000720c */ /* 0x000fc40000f84270 */
[C---:B------:R-:W-:Y:S02]  /*5dd0*/  ISETP.GT.AND P5, PT, R0.reuse, RZ, P0 ;  /* 0x000000ff0000720c */ /* 0x040fe400007a4270 */
[----:B------:R-:W-:Y:S02]  /*5de0*/  F2FP.F16.F32.PACK_AB R70, RZ, R70 ;  /* 0x00000046ff46723e */ /* 0x000fe400000000ff */
[----:B------:R-:W-:Y:S02]  /*5df0*/  F2FP.F16.F32.PACK_AB R71, RZ, R71 ;  /* 0x00000047ff47723e */ /* 0x000fe400000000ff */
[----:B------:R-:W-:Y:S01]  /*5e00*/  F2FP.F16.F32.PACK_AB R72, RZ, R72 ;  /* 0x00000048ff48723e */ /* 0x000fe200000000ff */
[----:B------:R-:W-:Y:S01]  /*5e10*/  @P2 STG.E.U16 desc[UR36][R6.64+0xb0], R70 ;  /* 0x0000b04606002986 */ /* 0x000fe2000c101524 */
[----:B------:R-:W-:Y:S02]  /*5e20*/  F2FP.F16.F32.PACK_AB R73, RZ, R73 ;  /* 0x00000049ff49723e */ /* 0x000fe400000000ff */
[C---:B------:R-:W-:Y:S01]  /*5e30*/  ISETP.GT.AND P1, PT, R0.reuse, 0x8, P1 ;  /* 0x000000080000780c */ /* 0x040fe20000f24270 */
[----:B------:R-:W-:Y:S01]  /*5e40*/  @P3 STG.E.U16 desc[UR36][R6.64+0xb2], R71 ;  /* 0x0000b24706003986 */ /* 0x000fe2000c101524 */
[----:B------:R-:W-:-:S02]  /*5e50*/  ISETP.GT.AND P2, PT, R0, 0x8, P0 ;  /* 0x000000080000780c */ /* 0x000fc40000744270 */
[----:B------:R-:W-:Y:S01]  /*5e60*/  F2FP.F16.F32.PACK_AB R74, RZ, R74 ;  /* 0x0000004aff4a723e */ /* 0x000fe200000000ff */
[----:B------:R-:W-:Y:S01]  /*5e70*/  @P4 STG.E.U16 desc[UR36][R4.64+0xc0], R72 ;  /* 0x0000c04804004986 */ /* 0x000fe2000c101524 */
[C---:B------:R-:W-:Y:S02]  /*5e80*/  ISETP.GT.AND P4, PT, R3.reuse, 0x68, PT ;  /* 0x000000680300780c */ /* 0x040fe40003f84270 */
[----:B------:R-:W-:Y:S01]  /*5e90*/  ISETP.GT.AND P0, PT, R3, 0x69, PT ;  /* 0x000000690300780c */ /* 0x000fe20003f04270 */
[----:B------:R-:W-:Y:S01]  /*5ea0*/  @P5 STG.E.U16 desc[UR36][R4.64+0xc2], R73 ;  /* 0x0000c24904005986 */ /* 0x000fe2000c101524 */
[----:B------:R-:W-:Y:S02]  /*5eb0*/  ISETP.GT.AND P5, PT, R0, RZ, P4 ;  /* 0x000000ff0000720c */ /* 0x000fe400027a4270 */
[----:B------:R-:W-:Y:S01]  /*5ec0*/  F2FP.F16.F32.PACK_AB R75, RZ, R75 ;  /* 0x0000004bff4b723e */ /* 0x000fe200000000ff */
[----:B------:R-:W-:Y:S01]  /*5ed0*/  @P1 STG.E.U16 desc[UR36][R6.64+0xc0], R74 ;  /* 0x0000c04a06001986 */ /* 0x000fe2000c101524 */
[----:B------:R-:W-:-:S02]  /*5ee0*/  F2FP.F16.F32.PACK_AB R76, RZ, R76 ;  /* 0x0000004cff4c723e */ /* 0x000fc400000000ff */
[C---:B------:R-:W-:Y:S01]  /*5ef0*/  ISETP.GT.AND P3, PT, R0.reuse, RZ, P0 ;  /* 0x000000ff0000720c */ /* 0x040fe20000764270 */
[----:B------:R-:W-:Y:S01]  /*5f00*/  @P2 STG.E.U16 desc[UR36][R6.64+0xc2], R75 ;  /* 0x0000c24b06002986 */ /* 0x000fe2000c101524 */
[C---:B------:R-:W-:Y:S02]  /*5f10*/  ISETP.GT.AND P4, PT, R0.reuse, 0x8, P4 ;  /* 0x000000080000780c */ /* 0x040fe40002784270 */
[----:B------:R-:W-:Y:S02]  /*5f20*/  F2FP.F16.F32.PACK_AB R77, RZ, R77 ;  /* 0x0000004dff4d723e */ /* 0x000fe400000000ff */
[----:B------:R-:W-:Y:S01]  /*5f30*/  F2FP.F16.F32.PACK_AB R78, RZ, R78 ;  /* 0x0000004eff4e723e */ /* 0x000fe200000000ff */
[----:B------:R-:W-:Y:S01]  /*5f40*/  @P5 STG.E.U16 desc[UR36][R4.64+0xd0], R76 ;  /* 0x0000d04c04005986 */ /* 0x000fe2000c101524 */
[----:B------:R-:W-:Y:S02]  /*5f50*/  ISETP.GT.AND P5, PT, R0, 0x8, P0 ;  /* 0x000000080000780c */ /* 0x000fe400007a4270 */
[----:B------:R-:W-:-:S02]  /*5f60*/  F2FP.F16.F32.PACK_AB R79, RZ, R79 ;  /* 0x0000004fff4f723e */ /* 0x000fc400000000ff */
[C---:B------:R-:W-:Y:S01]  /*5f70*/  ISETP.GT.AND P2, PT, R3.reuse, 0x71, PT ;  /* 0x000000710300780c */ /* 0x040fe20003f44270 */
[----:B------:R-:W-:Y:S01]  /*5f80*/  @P3 STG.E.U16 desc[UR36][R4.64+0xd2], R77 ;  /* 0x0000d24d04003986 */ /* 0x000fe2000c101524 */
[----:B------:R-:W-:Y:S02]  /*5f90*/  ISETP.GT.AND P3, PT, R3, 0x70, PT ;  /* 0x000000700300780c */ /* 0x000fe40003f64270 */
[----:B------:R-:W-:Y:S01]  /*5fa0*/  F2FP.F16.F32.PACK_AB R80, RZ, R80 ;  /* 0x00000050ff50723e */ /* 0x000fe200000000ff */
[----:B------:R-:W-:Y:S01]  /*5fb0*/  @P4 STG.E.U16 desc[UR36][R6.64+0xd0], R78 ;  /* 0x0000d04e06004986 */ /* 0x000fe2000c101524 */
[C---:B------:R-:W-:Y:S02]  /*5fc0*/  ISETP.GT.AND P4, PT, R0.reuse, RZ, P2 ;  /* 0x000000ff0000720c */ /* 0x040fe40001784270 */
[----:B------:R-:W-:Y:S01]  /*5fd0*/  F2FP.F16.F32.PACK_AB R81, RZ, R81 ;  /* 0x00000051ff51723e */ /* 0x000fe200000000ff */
[----:B------:R-:W-:Y:S01]  /*5fe0*/  @P5 STG.E.U16 desc[UR36][R6.64+0xd2], R79 ;  /* 0x0000d24f06005986 */ /* 0x000fe2000c101524 */
[----:B------:R-:W-:-:S02]  /*5ff0*/  ISETP.GT.AND P5, PT, R0, RZ, P3 ;  /* 0x000000ff0000720c */ /* 0x000fc40001fa4270 */
[C---:B------:R-:W-:Y:S02]  /*6000*/  ISETP.GT.AND P1, PT, R3.reuse, 0x78, PT ;  /* 0x000000780300780c */ /* 0x040fe40003f24270 */
[----:B------:R-:W-:Y:S02]  /*6010*/  ISETP.GT.AND P0, PT, R3, 0x79, PT ;  /* 0x000000790300780c */ /* 0x000fe40003f04270 */
[C---:B------:R-:W-:Y:S02]  /*6020*/  ISETP.GT.AND P3, PT, R0.reuse, 0x8, P3 ;  /* 0x000000080000780c */ /* 0x040fe40001f64270 */
[C---:B------:R-:W-:Y:S02]  /*6030*/  ISETP.GT.AND P2, PT, R0.reuse, 0x8, P2 ;  /* 0x000000080000780c */ /* 0x040fe40001744270 */
[----:B------:R-:W-:Y:S02]  /*6040*/  F2FP.F16.F32.PACK_AB R82, RZ, R82 ;  /* 0x00000052ff52723e */ /* 0x000fe400000000ff */
[----:B------:R-:W-:Y:S01]  /*6050*/  F2FP.F16.F32.PACK_AB R83, RZ, R83 ;  /* 0x00000053ff53723e */ /* 0x000fe200000000ff */
[----:B------:R-:W-:Y:S01]  /*6060*/  @P5 STG.E.U16 desc[UR36][R4.64+0xe0], R80 ;  /* 0x0000e05004005986 */ /* 0x000fe2000c101524 */
[----:B------:R-:W-:-:S02]  /*6070*/  ISETP.GT.AND P5, PT, R0, RZ, P0 ;  /* 0x000000ff0000720c */ /* 0x000fc400007a4270 */
[C---:B------:R-:W-:Y:S01]  /*6080*/  ISETP.GT.AND P0, PT, R0.reuse, 0x8, P0 ;  /* 0x000000080000780c */ /* 0x040fe20000704270 */
[----:B------:R-:W-:Y:S01]  /*6090*/  @P4 STG.E.U16 desc[UR36][R4.64+0xe2], R81 ;  /* 0x0000e25104004986 */ /* 0x000fe2000c101524 */
[C---:B------:R-:W-:Y:S02]  /*60a0*/  ISETP.GT.AND P4, PT, R0.reuse, RZ, P1 ;  /* 0x000000ff0000720c */ /* 0x040fe40000f84270 */
[----:B------:R-:W-:Y:S01]  /*60b0*/  ISETP.GT.AND P1, PT, R0, 0x8, P1 ;  /* 0x000000080000780c */ /* 0x000fe20000f24270 */
[----:B------:R-:W-:Y:S01]  /*60c0*/  @P3 STG.E.U16 desc[UR36][R6.64+0xe0], R82 ;  /* 0x0000e05206003986 */ /* 0x000fe2000c101524 */
[----:B------:R-:W-:Y:S02]  /*60d0*/  F2FP.F16.F32.PACK_AB R84, RZ, R84 ;  /* 0x00000054ff54723e */ /* 0x000fe400000000ff */
[----:B------:R-:W-:Y:S01]  /*60e0*/  F2FP.F16.F32.PACK_AB R85, RZ, R85 ;  /* 0x00000055ff55723e */ /* 0x000fe200000000ff */
[----:B------:R-:W-:Y:S01]  /*60f0*/  @P2 STG.E.U16 desc[UR36][R6.64+0xe2], R83 ;  /* 0x0000e25306002986 */ /* 0x000fe2000c101524 */
[----:B------:R-:W-:-:S02]  /*6100*/  F2FP.F16.F32.PACK_AB R86, RZ, R86 ;  /* 0x00000056ff56723e */ /* 0x000fc400000000ff */
[----:B------:R-:W-:-:S03]  /*6110*/  F2FP.F16.F32.PACK_AB R87, RZ, R87 ;  /* 0x00000057ff57723e */ /* 0x000fc600000000ff */
[----:B------:R-:W-:Y:S04]  /*6120*/  @P4 STG.E.U16 desc[UR36][R4.64+0xf0], R84 ;  /* 0x0000f05404004986 */ /* 0x000fe8000c101524 */
[----:B------:R0:W-:Y:S02]  /*6130*/  @P5 STG.E.U16 desc[UR36][R4.64+0xf2], R85 ;  /* 0x0000f25504005986 */ /* 0x0001e4000c101524 */
[----:B0-----:R-:W-:Y:S02]  /*6140*/  @P1 IMAD.MOV.U32 R4, RZ, RZ, R6 ;  /* 0x000000ffff041224 */ /* 0x001fe400078e0006 */
[----:B------:R-:W-:-:S05]  /*6150*/  @P1 IMAD.MOV.U32 R5, RZ, RZ, R7 ;  /* 0x000000ffff051224 */ /* 0x000fca00078e0007 */
[----:B------:R0:W-:Y:S04]  /*6160*/  @P1 STG.E.U16 desc[UR36][R4.64+0xf0], R86 ;  /* 0x0000f05604001986 */ /* 0x0001e8000c101524 */
[----:B------:R0:W-:Y:S02]  /*6170*/  @P0 STG.E.U16 desc[UR36][R6.64+0xf2], R87 ;  /* 0x0000f25706000986 */ /* 0x0001e4000c101524 */
.L_x_159:
[----:B------:R-:W-:Y:S05]  /*6180*/  BSYNC B0 ;  /* 0x0000000000007941 */ /* 0x000fea0003800000 */
.L_x_33:
[----:B0-----:R-:W2:Y:S01]  /*6190*/  LDL.64 R4, [R1] ;  /* 0x0000000001047983 */ /* 0x001ea20000100a00 */
[----:B------:R-:W-:Y:S01]  /*61a0*/  ULDC.64 UR4, c[0x0][0x650] ;  /* 0x0001940000047ab9 */ /* 0x000fe20000000a00 */
[----:B------:R-:W-:Y:S02]  /*61b0*/  IMAD.U32 R0, RZ, RZ, UR44 ;  /* 0x0000002cff007e24 */ /* 0x000fe4000f8e00ff */
[----:B------:R-:W-:Y:S02]  /*61c0*/  IMAD.MOV.U32 R22, RZ, RZ, -0x1 ;  /* 0xffffffffff167424 */ /* 0x000fe400078e00ff */
[----:B------:R0:W-:Y:S01]  /*61d0*/  SYNCS.ARRIVE.TRANS64.A1T0 RZ, [R0+UR46], RZ ;  /* 0x000000ff00ff79a7 */ /* 0x0001e2000810002e */
[----:B-----5:R-:W-:Y:S02]  /*61e0*/  IMAD.MOV.U32 R18, RZ, RZ, -0x1 ;  /* 0xffffffffff127424 */ /* 0x020fe400078e00ff */
[----:B------:R-:W-:Y:S01]  /*61f0*/  IMAD.MOV.U32 R19, RZ, RZ, -0x1 ;  /* 0xffffffffff137424 */ /* 0x000fe200078e00ff */
[----:B0-----:R-:W-:-:S02]  /*6200*/  PRMT R0, RZ, 0x7610, R0 ;  /* 0x00007610ff007816 */ /* 0x001fc40000000000 */
[----:B--2---:R-:W-:-:S05]  /*6210*/  LEA R16, P0, R4, R16, 0x1 ;  /* 0x0000001004107211 */ /* 0x004fca00078008ff */
[----:B------:R-:W-:Y:S01]  /*6220*/  IMAD.X R17, R98, 0x1, R17, P0 ;  /* 0x0000000162117824 */ /* 0x000fe200000e0611 */
[----:B------:R-:W-:-:S04]  /*6230*/  ISETP.GE.U32.AND P0, PT, R16, UR4, PT ;  /* 0x0000000410007c0c */ /* 0x000fc8000bf06070 */
[----:B------:R-:W-:-:S13]  /*6240*/  ISETP.GE.U32.AND.EX P0, PT, R17, UR5, PT, P0 ;  /* 0x0000000511007c0c */ /* 0x000fda000bf06100 */
[----:B------:R-:W-:Y:S05]  /*6250*/  @P0 BRA `(.L_x_160) ;  /* 0x00000004004c0947 */ /* 0x000fea0003800000 */
[----:B-1----:R-:W0:Y:S01]  /*6260*/  LDC.64 R10, c[0x0][0x628] ;  /* 0x00018a00ff0a7b82 */ /* 0x002e220000000a00 */
[----:B------:R-:W1:Y:S01]  /*6270*/  S2R R12, SR_CTAID.X ;  /* 0x00000000000c7919 */ /* 0x000e620000002500 */
[----:B------:R-:W-:Y:S02]  /*6280*/  IMAD.MOV.U32 R8, RZ, RZ, R16 ;  /* 0x000000ffff087224 */ /* 0x000fe400078e0010 */
[----:B------:R-:W-:Y:S01]  /*6290*/  IMAD.MOV.U32 R9, RZ, RZ, R17 ;  /* 0x000000ffff097224 */ /* 0x000fe200078e0011 */
[----:B------:R-:W2:Y:S03]  /*62a0*/  S2R R18, SR_CTAID.Y ;  /* 0x0000000000127919 */ /* 0x000ea60000002600 */
[----:B------:R-:W1:Y:S08]  /*62b0*/  LDC R0, c[0x0][0x630] ;  /* 0x00018c00ff007b82 */ /* 0x000e700000000800 */
[----:B------:R-:W1:Y:S01]  /*62c0*/  LDC.64 R14, c[0x0][0x620] ;  /* 0x00018800ff0e7b82 */ /* 0x000e620000000a00 */
[----:B0-----:R-:W-:-:S04]  /*62d0*/  ISETP.NE.U32.AND P0, PT, R10, RZ, PT ;  /* 0x000000ff0a00720c */ /* 0x001fc80003f05070 */
[----:B------:R-:W-:-:S13]  /*62e0*/  ISETP.NE.AND.EX P0, PT, R11, RZ, PT, P0 ;  /* 0x000000ff0b00720c */ /* 0x000fda0003f05300 */
[----:B-12---:R-:W-:Y:S05]  /*62f0*/  @!P0 BRA `(.L_x_161) ;  /* 0x0000000000288947 */ /* 0x006fea0003800000 */
[----:B------:R-:W0:Y:S02]  /*6300*/  LDC R3, c[0x0][0x634] ;  /* 0x00018d00ff037b82 */ /* 0x000e240000000800 */
[----:B0-----:R-:W-:-:S05]  /*6310*/  IADD3 R3, P0, R16, R3, RZ ;  /* 0x0000000310037210 */ /* 0x001fca0007f1e0ff */
[----:B------:R-:W-:-:S04]  /*6320*/  IMAD.X R13, RZ, RZ, R17, P0 ;  /* 0x000000ffff0d7224 */ /* 0x000fc800000e0611 */
[----:B------:R-:W-:-:S04]  /*6330*/  IMAD.WIDE.U32 R4, R13, R10, RZ ;  /* 0x0000000a0d047225 */ /* 0x000fc800078e00ff */
[----:B---34-:R-:W-:-:S04]  /*6340*/  IMAD.WIDE.U32 R6, P0, R3, R11, R4 ;  /* 0x0000000b03067225 */ /* 0x018fc80007800004 */
[----:B------:R-:W-:-:S04]  /*6350*/  IMAD.WIDE.U32 R4, R3, R10, RZ ;  /* 0x0000000a03047225 */ /* 0x000fc800078e00ff */
[----:B------:R-:W-:Y:S01]  /*6360*/  IMAD.X R9, RZ, RZ, RZ, P0 ;  /* 0x000000ffff097224 */ /* 0x000fe200000e06ff */
[----:B------:R-:W-:Y:S01]  /*6370*/  IADD3 RZ, P0, R5, R6, RZ ;  /* 0x0000000605ff7210 */ /* 0x000fe20007f1e0ff */
[----:B------:R-:W-:-:S04]  /*6380*/  IMAD.MOV.U32 R8, RZ, RZ, R7 ;  /* 0x000000ffff087224 */ /* 0x000fc800078e0007 */
[----:B------:R-:W-:-:S08]  /*6390*/  IMAD.WIDE.U32.X R8, R13, R11, R8, P0 ;  /* 0x0000000b0d087225 */ /* 0x000fd000000e0408 */
.L_x_161:
[-CC-:B------:R-:W-:Y:S01]  /*63a0*/  SHF.R.U64 R19, R8, R0.reuse, R9.reuse ;  /* 0x0000000008137219 */ /* 0x180fe20000001209 */
[----:B------:R-:W0:Y:S01]  /*63b0*/  LDC.64 R24, c[0x0][0x640] ;  /* 0x00019000ff187b82 */ /* 0x000e220000000a00 */
[----:B------:R-:W-:Y:S01]  /*63c0*/  SHF.R.U32.HI R0, RZ, R0, R9 ;  /* 0x00000000ff007219 */ /* 0x000fe20000011609 */
[----:B------:R-:W-:Y:S01]  /*63d0*/  ULDC UR4, c[0x0][0x150] ;  /* 0x0000540000047ab9 */ /* 0x000fe20000000800 */
[----:B------:R-:W-:Y:S02]  /*63e0*/  IADD3 R3, P0, RZ, -R19, RZ ;  /* 0x80000013ff037210 */ /* 0x000fe40007f1e0ff */
[----:B---34-:R-:W-:-:S03]  /*63f0*/  I2FP.F32.U32 R7, R12 ;  /* 0x0000000c00077245 */ /* 0x018fc60000201000 */
[----:B------:R-:W1:Y:S01]  /*6400*/  LDC R6, c[0x0][0x618] ;  /* 0x00018600ff067b82 */ /* 0x000e620000000800 */
[----:B------:R-:W-:Y:S02]  /*6410*/  IMAD.X R5, RZ, RZ, ~R0, P0 ;  /* 0x000000ffff057224 */ /* 0x000fe400000e0e00 */
[----:B------:R-:W-:Y:S01]  /*6420*/  FMUL R7, R7, UR4 ;  /* 0x0000000407077c20 */ /* 0x000fe20008400000 */
[----:B------:R-:W-:Y:S01]  /*6430*/  ULDC UR4, c[0x0][0x154] ;  /* 0x0000550000047ab9 */ /* 0x000fe20000000800 */
[-C--:B------:R-:W-:Y:S02]  /*6440*/  IMAD R0, R5, R14.reuse, RZ ;  /* 0x0000000e05007224 */ /* 0x080fe400078e02ff */
[C---:B------:R-:W-:Y:S01]  /*6450*/  IMAD.WIDE.U32 R4, R3.reuse, R14, R16 ;  /* 0x0000000e03047225 */ /* 0x040fe200078e0010 */
[----:B------:R-:W2:Y:S01]  /*6460*/  LDC R8, c[0x0][0x608] ;  /* 0x00018200ff087b82 */ /* 0x000ea20000000800 */
[----:B------:R-:W3:Y:S02]  /*6470*/  F2I.U32.TRUNC.NTZ R7, R7 ;  /* 0x0000000700077305 */ /* 0x000ee4000020f000 */
[----:B------:R-:W-:Y:S01]  /*6480*/  IMAD R3, R3, R15, R0 ;  /* 0x0000000f03037224 */ /* 0x000fe200078e0200 */
[----:B------:R-:W-:-:S03]  /*6490*/  I2FP.F32.U32 R0, R18 ;  /* 0x0000001200007245 */ /* 0x000fc60000201000 */
[----:B------:R-:W-:Y:S01]  /*64a0*/  IMAD.IADD R3, R5, 0x1, R3 ;  /* 0x0000000105037824 */ /* 0x000fe200078e0203 */
[----:B------:R-:W4:Y:S01]  /*64b0*/  LDC R11, c[0x0][0x658] ;  /* 0x00019600ff0b7b82 */ /* 0x000f220000000800 */
[----:B0-----:R-:W-:-:S04]  /*64c0*/  ISETP.NE.U32.AND P0, PT, R24, RZ, PT ;  /* 0x000000ff1800720c */ /* 0x001fc80003f05070 */
[----:B------:R-:W-:-:S03]  /*64d0*/  ISETP.NE.AND.EX P0, PT, R25, RZ, PT, P0 ;  /* 0x000000ff1900720c */ /* 0x000fc60003f05300 */
[----:B------:R-:W0:Y:S01]  /*64e0*/  LDC R9, c[0x0][0x144] ;  /* 0x00005100ff097b82 */ /* 0x000e220000000800 */
[-C--:B-1----:R-:W-:Y:S01]  /*64f0*/  SHF.R.U64 R10, R4, R6.reuse, R3 ;  /* 0x00000006040a7219 */ /* 0x082fe20000001203 */
[----:B---3--:R-:W-:Y:S01]  /*6500*/  IMAD.MOV R7, RZ, RZ, -R7 ;  /* 0x000000ffff077224 */ /* 0x008fe200078e0a07 */
[----:B------:R-:W-:Y:S01]  /*6510*/  SHF.R.U32.HI R3, RZ, R6, R3 ;  /* 0x00000006ff037219 */ /* 0x000fe20000011603 */
[----:B------:R-:W-:-:S04]  /*6520*/  FMUL R6, R0, UR4 ;  /* 0x0000000400067c20 */ /* 0x000fc80008400000 */
[----:B------:R-:W1:Y:S01]  /*6530*/  LDC R21, c[0x0][0x148] ;  /* 0x00005200ff157b82 */ /* 0x000e620000000800 */
[----:B------:R3:W0:Y:S01]  /*6540*/  F2I.U32.TRUNC.NTZ R14, R6 ;  /* 0x00000006000e7305 */ /* 0x000622000020f000 */
[-CC-:B--2---:R-:W-:Y:S02]  /*6550*/  SHF.R.U64 R13, R10, R8.reuse, R3.reuse ;  /* 0x000000080a0d7219 */ /* 0x184fe40000001203 */
[----:B------:R-:W-:-:S04]  /*6560*/  SHF.R.U32.HI R0, RZ, R8, R3 ;  /* 0x00000008ff007219 */ /* 0x000fc80000011603 */
[----:B------:R-:W2:Y:S01]  /*6570*/  LDC R20, c[0x0][0x648] ;  /* 0x00019200ff147b82 */ /* 0x000ea20000000800 */
[-CC-:B----4-:R-:W-:Y:S02]  /*6580*/  SHF.R.U64 R15, R13, R11.reuse, R0.reuse ;  /* 0x0000000b0d0f7219 */ /* 0x190fe40000001200 */
[----:B------:R-:W-:-:S03]  /*6590*/  SHF.R.U32.HI R5, RZ, R11, R0 ;  /* 0x0000000bff057219 */ /* 0x000fc60000011600 */
[----:B------:R-:W-:Y:S02]  /*65a0*/  IMAD.MOV.U32 R4, RZ, RZ, R15 ;  /* 0x000000ffff047224 */ /* 0x000fe400078e000f */
[----:B------:R-:W4:Y:S01]  /*65b0*/  LDC R26, c[0x0][0x638] ;  /* 0x00018e00ff1a7b82 */ /* 0x000f220000000800 */
[----:B0-----:R-:W-:-:S07]  /*65c0*/  IMAD R22, R9, R7, R12 ;  /* 0x0000000709167224 */ /* 0x001fce00078e020c */
[----:B------:R-:W0:Y:S08]  /*65d0*/  LDC R27, c[0x0][0x610] ;  /* 0x00018400ff1b7b82 */ /* 0x000e300000000800 */
[----:B------:R-:W0:Y:S01]  /*65e0*/  LDC R28, c[0x0][0x600] ;  /* 0x00018000ff1c7b82 */ /* 0x000e220000000800 */
[----:B-123--:R-:W-:Y:S05]  /*65f0*/  @!P0 BRA `(.L_x_162) ;  /* 0x0000000000288947 */ /* 0x00efea0003800000 */
[----:B------:R-:W1:Y:S02]  /*6600*/  LDC R0, c[0x0][0x64c] ;  /* 0x00019300ff007b82 */ /* 0x000e640000000800 */
[----:B-1----:R-:W-:-:S05]  /*6610*/  IADD3 R3, P0, R15, R0, RZ ;  /* 0x000000000f037210 */ /* 0x002fca0007f1e0ff */
        /* <DEDUP_REMOVED lines=8> */
.L_x_162:
[----:B------:R-:W-:Y:S01]  /*66a0*/  ISETP.NE.AND P0, PT, R2, 0x1, PT ;  /* 0x000000010200780c */ /* 0x000fe20003f05270 */
[----:B------:R-:W-:Y:S01]  /*66b0*/  IMAD.MOV R14, RZ, RZ, -R14 ;  /* 0x000000ffff0e7224 */ /* 0x000fe200078e0a0e */
[----:B------:R-:W-:Y:S02]  /*66c0*/  SHF.R.U64 R0, R4, R20, R5 ;  /* 0x0000001404007219 */ /* 0x000fe40000001205 */
[----:B------:R-:W-:Y:S02]  /*66d0*/  LOP3.LUT R3, R13, R100, RZ, 0xc0, !PT ;  /* 0x000000640d037212 */ /* 0x000fe400078ec0ff */
[----:B------:R-:W-:Y:S01]  /*66e0*/  LOP3.LUT R5, R10, R99, RZ, 0xc0, !PT ;  /* 0x000000630a057212 */ /* 0x000fe200078ec0ff */
[----:B------:R-:W-:Y:S02]  /*66f0*/  IMAD.MOV R4, RZ, RZ, -R0 ;  /* 0x000000ffff047224 */ /* 0x000fe400078e0a00 */
[----:B------:R-:W-:Y:S02]  /*6700*/  IMAD R3, R96, R0, R3 ;  /* 0x0000000060037224 */ /* 0x000fe400078e0203 */
[----:B----4-:R-:W-:-:S02]  /*6710*/  IMAD R0, R4, R26, R15 ;  /* 0x0000001a04007224 */ /* 0x010fc400078e020f */
[----:B------:R-:W-:Y:S02]  /*6720*/  @P0 IMAD R22, R21, R14, R18 ;  /* 0x0000000e15160224 */ /* 0x000fe400078e0212 */
[----:B------:R-:W-:Y:S02]  /*6730*/  IMAD.MOV.U32 R4, RZ, RZ, 0x1 ;  /* 0x00000001ff047424 */ /* 0x000fe400078e00ff */
[----:B0-----:R-:W-:Y:S02]  /*6740*/  IMAD R22, R3, R27, R22 ;  /* 0x0000001b03167224 */ /* 0x001fe400078e0216 */
[----:B------:R-:W-:Y:S01]  /*6750*/  IMAD R3, R0, R28, R5 ;  /* 0x0000001c00037224 */ /* 0x000fe200078e0205 */
[----:B------:R-:W-:-:S04]  /*6760*/  PRMT R0, R4, 0x7610, R0 ;  /* 0x0000761004007816 */ /* 0x000fc80000000000 */
[----:B------:R-:W-:Y:S02]  /*6770*/  SEL R18, R3, R22, !P0 ;  /* 0x0000001603127207 */ /* 0x000fe40004000000 */
[----:B------:R-:W-:-:S07]  /*6780*/  SEL R22, R22, R3, !P0 ;  /* 0x0000000316167207 */ /* 0x000fce0004000000 */
.L_x_160:
[----:B------:R-:W-:Y:S01]  /*6790*/  LOP3.LUT P0, RZ, R0, 0xff, RZ, 0xc0, !PT ;  /* 0x000000ff00ff7812 */ /* 0x000fe2000780c0ff */
[----:B------:R-:W-:Y:S01]  /*67a0*/  UIMAD.WIDE.U32 UR4, UR38, 0x38e38e39, URZ ;  /* 0x38e38e39260478a5 */ /* 0x000fe2000f8e003f */
[----:B------:R-:W-:-:S03]  /*67b0*/  LOP3.LUT R103, R103, 0x1, RZ, 0x3c, !PT ;  /* 0x0000000167677812 */ /* 0x000fc600078e3cff */
[----:B------:R-:W-:-:S04]  /*67c0*/  USHF.R.U32.HI UR4, URZ, 0x1, UR5 ;  /* 0x000000013f047899 */ /* 0x000fc80008011605 */
[----:B------:R-:W-:-:S04]  /*67d0*/  UIMAD UR38, UR4, -0x9, UR38 ;  /* 0xfffffff7042678a4 */ /* 0x000fc8000f8e0226 */
[----:B------:R-:W-:Y:S08]  /*67e0*/  @P0 BRA `(.L_x_163) ;  /* 0xffffffac00800947 */ /* 0x000ff0000383ffff */
[----:B------:R-:W-:Y:S05]  /*67f0*/  EXIT ;  /* 0x000000000000794d */ /* 0x000fea0003800000 */
.L_x_14:
[----:B------:R-:W-:-:S08]  /*6800*/  ISETP.NE.AND P0, PT, R14, RZ, PT ;  /* 0x000000ff0e00720c */ /* 0x000fd00003f05270 */
[----:B0-----:R-:W0:-:S00]  /*6810*/  USETMAXREG.DEALLOC.CTAPOOL 0x28 ;  /* 0x00000028000079c8 */ /* 0x001e0000080e0500 */
[----:B------:R-:W-:Y:S05]  /*6820*/  @P0 EXIT ;  /* 0x000000000000094d */ /* 0x000fea0003800000 */
[----:B0-----:R-:W-:Y:S01]  /*6830*/  LOP3.LUT P0, RZ, R3, 0xff, RZ, 0xc0, !PT ;  /* 0x000000ff03ff7812 */ /* 0x001fe2000780c0ff */
[----:B------:R-:W-:Y:S02]  /*6840*/  IMAD.MOV.U32 R3, RZ, RZ, 0x1 ;  /* 0x00000001ff037424 */ /* 0x000fe400078e00ff */
[----:B------:R-:W-:-:S10]  /*6850*/  IMAD.MOV.U32 R8, RZ, RZ, RZ ;  /* 0x000000ffff087224 */ /* 0x000fd400078e00ff */
[----:B------:R-:W-:Y:S05]  /*6860*/  @!P0 BRA `(.L_x_164) ;  /* 0x0000000c000c8947 */ /* 0x000fea0003800000 */
[----:B------:R-:W-:Y:S01]  /*6870*/  LOP3.LUT P0, RZ, R4, 0x1f, RZ, 0xc0, !PT ;  /* 0x0000001f04ff7812 */ /* 0x000fe2000780c0ff */
[----:B------:R-:W-:Y:S01]  /*6880*/  ULDC UR5, c[0x0][0x658] ;  /* 0x0001960000057ab9 */ /* 0x000fe20000000800 */
[----:B------:R-:W-:Y:S01]  /*6890*/  UMOV UR6, 0xffffffff ;  /* 0xffffffff00067882 */ /* 0x000fe20000000000 */
[----:B------:R-:W-:Y:S01]  /*68a0*/  BSSY B0, `(.L_x_164) ;  /* 0x00000bf000007945 */ /* 0x000fe20003800000 */
[----:B------:R-:W-:Y:S01]  /*68b0*/  USHF.L.U32 UR6, UR6, UR5, URZ ;  /* 0x0000000506067299 */ /* 0x000fe2000800063f */
[C---:B------:R-:W-:Y:S01]  /*68c0*/  ISETP.NE.AND P2, PT, R5.reuse, RZ, PT ;  /* 0x000000ff0500720c */ /* 0x040fe20003f45270 */
[----:B------:R-:W-:Y:S01]  /*68d0*/  IMAD.MOV.U32 R10, RZ, RZ, 0x1 ;  /* 0x00000001ff0a7424 */ /* 0x000fe200078e00ff */
[----:B------:R-:W-:Y:S01]  /*68e0*/  ISETP.NE.OR P0, PT, R5, RZ, !P0 ;  /* 0x000000ff0500720c */ /* 0x000fe20004705670 */
[----:B------:R-:W-:Y:S01]  /*68f0*/  IMAD.MOV.U32 R3, RZ, RZ, 0x1 ;  /* 0x00000001ff037424 */ /* 0x000fe200078e00ff */
[----:B------:R-:W-:Y:S01]  /*6900*/  LOP3.LUT R9, R23, 0x2, RZ, 0xfc, !PT ;  /* 0x0000000217097812 */ /* 0x000fe200078efcff */
[----:B------:R-:W-:Y:S01]  /*6910*/  IMAD.MOV.U32 R8, RZ, RZ, RZ ;  /* 0x000000ffff087224 */ /* 0x000fe200078e00ff */
[----:B------:R-:W-:Y:S01]  /*6920*/  ULDC UR4, c[0x0][0x600] ;  /* 0x0001800000047ab9 */ /* 0x000fe20000000800 */
[----:B------:R-:W-:Y:S01]  /*6930*/  UMOV UR7, 0x1 ;  /* 0x0000000100077882 */ /* 0x000fe20000000000 */
[----:B------:R-:W-:-:S02]  /*6940*/  UIADD3 UR19, UR40, 0x1, URZ ;  /* 0x0000000128137890 */ /* 0x000fc4000fffe03f */
[----:B------:R-:W-:Y:S02]  /*6950*/  UIADD3 UR15, UR4, -0x1, URZ ;  /* 0xffffffff040f7890 */ /* 0x000fe4000fffe03f */
[----:B------:R-:W-:Y:S02]  /*6960*/  USHF.L.U32 UR17, UR7, UR5, URZ ;  /* 0x0000000507117299 */ /* 0x000fe4000800063f */
[----:B------:R-:W-:Y:S01]  /*6970*/  ULOP3.LUT UR16, URZ, UR6, URZ, 0x33, !UPT ;  /* 0x000000063f107292 */ /* 0x000fe2000f8e333f */
[----:B------:R-:W-:-:S11]  /*6980*/  ULDC.64 UR20, c[0x0][0x198] ;  /* 0x0000660000147ab9 */ /* 0x000fd60000000a00 */
.L_x_176:
[----:B------:R-:W-:-:S03]  /*6990*/  UMOV UR4, 0xffffffff ;  /* 0xffffffff00047882 */ /* 0x000fc60000000000 */
[----:B------:R-:W-:Y:S05]  /*69a0*/  BRA.DIV UR4, `(.L_x_165) ;  /* 0x00000012048c7947 */ /* 0x000fea000b800000 */
[----:B------:R-:W-:-:S13]  /*69b0*/  ELECT P6, URZ, PT ;  /* 0x00000000003f782f */ /* 0x000fda00038c0000 */
.L_x_194:
[----:B------:R-:W0:Y:S01]  /*69c0*/  LDC R4, c[0x0][0x28c] ;  /* 0x0000a300ff047b82 */ /* 0x000e220000000800 */
[----:B------:R-:W-:Y:S01]  /*69d0*/  BSSY B1, `(.L_x_166) ;  /* 0x0000037000017945 */ /* 0x000fe20003800000 */
[----:B0-----:R-:W-:-:S13]  /*69e0*/  ISETP.LT.OR P6, PT, R4, 0x1, !P6 ;  /* 0x000000010400780c */ /* 0x001fda00077c1670 */
[----:B------:R-:W-:Y:S05]  /*69f0*/  @P6 BRA `(.L_x_167) ;  /* 0x0000000000d06947 */ /* 0x000fea0003800000 */
[----:B------:R-:W-:Y:S02]  /*6a00*/  IMAD.SHL.U32 R18, R18, 0x80, RZ ;  /* 0x0000008012127824 */ /* 0x000fe400078e00ff */
[----:B------:R-:W-:Y:S02]  /*6a10*/  IMAD.SHL.U32 R22, R22, 0x40, RZ ;  /* 0x0000004016167824 */ /* 0x000fe400078e00ff */
[----:B------:R-:W-:Y:S02]  /*6a20*/  IMAD.MOV.U32 R13, RZ, RZ, RZ ;  /* 0x000000ffff0d7224 */ /* 0x000fe400078e00ff */
[----:B------:R-:W-:Y:S02]  /*6a30*/  IMAD.U32 R14, RZ, RZ, UR19 ;  /* 0x00000013ff0e7e24 */ /* 0x000fe4000f8e00ff */
[----:B------:R-:W-:Y:S02]  /*6a40*/  IMAD.MOV.U32 R4, RZ, RZ, R3 ;  /* 0x000000ffff047224 */ /* 0x000fe400078e0003 */
[----:B------:R-:W-:-:S07]  /*6a50*/  IMAD.MOV.U32 R5, RZ, RZ, R8 ;  /* 0x000000ffff057224 */ /* 0x000fce00078e0008 */
.L_x_171:
[----:B------:R-:W0:Y:S01]  /*6a60*/  S2R R7, SR_CgaCtaId ;  /* 0x0000000000077919 */ /* 0x000e220000008800 */
[----:B------:R-:W-:-:S04]  /*6a70*/  MOV R6, 0x400 ;  /* 0x0000040000067802 */ /* 0x000fc80000000f00 */
[----:B0-----:R-:W-:Y:S02]  /*6a80*/  LEA R12, R7, R6, 0x18 ;  /* 0x00000006070c7211 */ /* 0x001fe400078ec0ff */
[----:B------:R-:W-:Y:S01]  /*6a90*/  SHF.L.U32 R6, R4, 0x1f, RZ ;  /* 0x0000001f04067819 */ /* 0x000fe200000006ff */
[----:B------:R-:W0:Y:S02]  /*6aa0*/  @!P2 LDC R7, c[0x0][0x500] ;  /* 0x00014000ff07ab82 */ /* 0x000e240000000800 */
[----:B------:R-:W-:-:S04]  /*6ab0*/  IMAD R11, R5, 0x8, R12 ;  /* 0x00000008050b7824 */ /* 0x000fc800078e020c */
[----:B------:R-:W1:Y:S02]  /*6ac0*/  SYNCS.PHASECHK.TRANS64.TRYWAIT P1, [R11+URZ+0x48], R6 ;  /* 0x000048060b0075a7 */ /* 0x000e64000802017f */
[----:B-1----:R-:W-:Y:S05]  /*6ad0*/  @!P1 BRA `(.L_x_168) ;  /* 0x0000001000609947 */ /* 0x002fea0003800000 */
.L_x_195:
[----:B-1----:R-:W-:Y:S01]  /*6ae0*/  PRMT R6, R9, 0x9910, RZ ;  /* 0x0000991009067816 */ /* 0x002fe200000000ff */
[----:B0-----:R0:W-:Y:S03]  /*6af0*/  @!P2 SYNCS.ARRIVE.TRANS64 RZ, [R11+URZ], R7 ;  /* 0x000000070bffa9a7 */ /* 0x0011e6000800003f */
[----:B------:R-:W-:-:S13]  /*6b00*/  ISETP.NE.AND P1, PT, R6, 0x2, PT ;  /* 0x000000020600780c */ /* 0x000fda0003f25270 */
[----:B0-----:R-:W-:Y:S05]  /*6b10*/  @P1 BRA `(.L_x_169) ;  /* 0x0000000000041947 */ /* 0x001fea0003800000 */
[----:B------:R-:W-:Y:S01]  /*6b20*/  BPT.TRAP 0x1 ;  /* 0x000000040000795c */ /* 0x000fe20000300000 */
.L_x_169:
[----:B------:R-:W-:Y:S05]  /*6b30*/  @P0 BRA `(.L_x_170) ;  /* 0x0000000000040947 */ /* 0x000fea0003800000 */
[----:B------:R-:W-:Y:S01]  /*6b40*/  BPT.TRAP 0x1 ;  /* 0x000000040000795c */ /* 0x000fe20000300000 */
.L_x_170:
[--C-:B------:R-:W-:Y:S01]  /*6b50*/  IMAD R6, R5, 0x2000, R12.reuse ;  /* 0x0000200005067824 */ /* 0x100fe200078e020c */
[----:B------:R-:W-:Y:S01]  /*6b60*/  R2UR UR9, R11 ;  /* 0x000000000b0972ca */ /* 0x000fe200000e0000 */
[C---:B------:R-:W-:Y:S01]  /*6b70*/  IMAD R12, R5.reuse, 0x4000, R12 ;  /* 0x00004000050c7824 */ /* 0x040fe200078e020c */
[----:B------:R-:W-:Y:S01]  /*6b80*/  UIADD3 UR4, UP0, UR20, 0xf0, URZ ;  /* 0x000000f014047890 */ /* 0x000fe2000ff1e03f */
[----:B------:R-:W-:Y:S01]  /*6b90*/  VIADD R14, R14, 0xffffffff ;  /* 0xffffffff0e0e7836 */ /* 0x000fe20000000000 */
[----:B------:R-:W-:Y:S01]  /*6ba0*/  R2UR UR5, R6 ;  /* 0x00000000060572ca */ /* 0x000fe200000e0000 */
[----:B------:R-:W-:Y:S01]  /*6bb0*/  UIADD3 UR22, UP1, UR20, 0x1f0, URZ ;  /* 0x000001f014167890 */ /* 0x000fe2000ff3e03f */
[----:B------:R-:W-:Y:S01]  /*6bc0*/  R2UR UR8, R12 ;  /* 0x000000000c0872ca */ /* 0x000fe200000e0000 */
[----:B------:R-:W-:Y:S01]  /*6bd0*/  VIADD R5, R5, 0x1 ;  /* 0x0000000105057836 */ /* 0x000fe20000000000 */
[----:B------:R-:W-:Y:S01]  /*6be0*/  R2UR UR11, R22 ;  /* 0x00000000160b72ca */ /* 0x000fe200000e0000 */
[----:B------:R-:W-:Y:S01]  /*6bf0*/  UIADD3.X UR23, URZ, UR21, URZ, UP1, !UPT ;  /* 0x000000153f177290 */ /* 0x000fe20008ffe43f */
[----:B------:R-:W-:Y:S01]  /*6c00*/  R2UR UR10, R13 ;  /* 0x000000000d0a72ca */ /* 0x000fe200000e0000 */
[----:B------:R-:W-:Y:S01]  /*6c10*/  UMOV UR6, 0x0 ;  /* 0x0000000000067882 */ /* 0x000fe20000000000 */
[----:B------:R-:W-:Y:S01]  /*6c20*/  R2UR UR12, R19 ;  /* 0x00000000130c72ca */ /* 0x000fe200000e0000 */
[----:B------:R-:W-:Y:S01]  /*6c30*/  UMOV UR7, 0x10000000 ;  /* 0x1000000000077882 */ /* 0x000fe20000000000 */
[----:B------:R-:W-:Y:S01]  /*6c40*/  R2UR UR18, R18 ;  /* 0x00000000121272ca */ /* 0x000fe200000e0000 */
[----:B------:R-:W-:Y:S01]  /*6c50*/  VIADD R13, R13, 0x40 ;  /* 0x000000400d0d7836 */ /* 0x000fe20000000000 */
[----:B------:R-:W-:Y:S01]  /*6c60*/  ISETP.GT.AND P3, PT, R14, 0x1, PT ;  /* 0x000000010e00780c */ /* 0x000fe20003f64270 */
[----:B------:R-:W-:Y:S01]  /*6c70*/  UIADD3 UR13, UR5, 0x180, URZ ;  /* 0x00000180050d7890 */ /* 0x000fe2000fffe03f */
[----:B------:R-:W-:Y:S01]  /*6c80*/  ISETP.NE.AND P1, PT, R5, 0x9, PT ;  /* 0x000000090500780c */ /* 0x000fe20003f25270 */
[----:B------:R-:W-:-:S02]  /*6c90*/  UIADD3.X UR5, URZ, UR21, URZ, UP0, !UPT ;  /* 0x000000153f057290 */ /* 0x000fc400087fe43f */
[----:B------:R-:W-:Y:S01]  /*6ca0*/  UIADD3 UR14, UR8, 0x12180, URZ ;  /* 0x00012180080e7890 */ /* 0x000fe2000fffe03f */
[----:B------:R-:W-:Y:S02]  /*6cb0*/  SEL R7, RZ, 0x1, P1 ;  /* 0x00000001ff077807 */ /* 0x000fe40000800000 */
[----:B------:R-:W-:Y:S01]  /*6cc0*/  UMOV UR8, UR13 ;  /* 0x0000000d00087c82 */ /* 0x000fe20008000000 */
[----:B------:R-:W-:Y:S02]  /*6cd0*/  SEL R5, R5, RZ, P1 ;  /* 0x000000ff05057207 */ /* 0x000fe40000800000 */
[----:B------:R-:W-:Y:S01]  /*6ce0*/  LOP3.LUT R4, R4, R7, RZ, 0x3c, !PT ;  /* 0x0000000704047212 */ /* 0x000fe200078e3cff */
[----:B------:R0:W-:Y:S02]  /*6cf0*/  UTMALDG.3D [UR8], [UR4], desc[UR6] ;  /* 0x00000608040075b4 */ /* 0x0001e40008011000 */
[----:B0-----:R-:W-:Y:S01]  /*6d00*/  UMOV UR8, UR14 ;  /* 0x0000000e00087c82 */ /* 0x001fe20008000000 */
[----:B------:R-:W-:-:S02]  /*6d10*/  UMOV UR11, UR18 ;  /* 0x00000012000b7c82 */ /* 0x000fc40008000000 */
[----:B------:R0:W-:Y:S02]  /*6d20*/  UTMALDG.3D [UR8], [UR22], desc[UR6] ;  /* 0x00000608160075b4 */ /* 0x0001e40008011000 */
[----:B0-----:R-:W-:Y:S05]  /*6d30*/  @P3 BRA `(.L_x_171) ;  /* 0xfffffffc00483947 */ /* 0x001fea000383ffff */
.L_x_167:
[----:B------:R-:W-:Y:S05]  /*6d40*/  BSYNC B1 ;  /* 0x0000000000017941 */ /* 0x000fea0003800000 */
.L_x_166:
[----:B------:R-:W2:Y:S01]  /*6d50*/  LDL.64 R20, [R1] ;  /* 0x0000000001147983 */ /* 0x000ea20000100a00 */
[----:B------:R-:W-:Y:S01]  /*6d60*/  LOP3.LUT P4, RZ, R10, 0xff, RZ, 0xc0, !PT ;  /* 0x000000ff0aff7812 */ /* 0x000fe2000788c0ff */
[----:B------:R-:W-:Y:S01]  /*6d70*/  VIADD R7, R8, UR40 ;  /* 0x0000002808077c36 */ /* 0x000fe20008000000 */
[----:B------:R-:W-:Y:S01]  /*6d80*/  ULDC.64 UR4, c[0x0][0x650] ;  /* 0x0001940000047ab9 */ /* 0x000fe20000000a00 */
[----:B------:R-:W-:Y:S01]  /*6d90*/  IMAD.U32 R8, RZ, RZ, UR40 ;  /* 0x00000028ff087e24 */ /* 0x000fe2000f8e00ff */
[----:B------:R-:W-:Y:S01]  /*6da0*/  UISETP.GE.U32.AND UP0, UPT, UR40, 0x9, UPT ;  /* 0x000000092800788c */ /* 0x000fe2000bf06070 */
[----:B------:R-:W-:Y:S01]  /*6db0*/  BSSY B1, `(.L_x_172) ;  /* 0x000006b000017945 */ /* 0x000fe20003800000 */
[----:B------:R-:W-:Y:S01]  /*6dc0*/  ISETP.GT.U32.AND P1, PT, R7, 0x8, PT ;  /* 0x000000080700780c */ /* 0x000fe20003f24070 */
[----:B------:R-:W-:Y:S01]  /*6dd0*/  IMAD.MOV.U32 R22, RZ, RZ, -0x1 ;  /* 0xffffffffff167424 */ /* 0x000fe200078e00ff */
[----:B------:R-:W-:Y:S01]  /*6de0*/  PRMT R10, RZ, 0x7610, R10 ;  /* 0x00007610ff0a7816 */ /* 0x000fe2000000000a */
[----:B------:R-:W-:Y:S01]  /*6df0*/  IMAD.MOV.U32 R18, RZ, RZ, -0x1 ;  /* 0xffffffffff127424 */ /* 0x000fe200078e00ff */
[----:B------:R-:W-:Y:S01]  /*6e00*/  ISETP.LT.U32.AND P1, PT, R8, 0x9, P1 ;  /* 0x000000090800780c */ /* 0x000fe20000f21070 */
[----:B------:R-:W-:Y:S01]  /*6e10*/  IMAD.MOV.U32 R19, RZ, RZ, -0x1 ;  /* 0xffffffffff137424 */ /* 0x000fe200078e00ff */
[----:B------:R-:W-:Y:S01]  /*6e20*/  PLOP3.LUT P3, PT, PT, PT, UP0, 0x80, 0x0 ;  /* 0x000000000000781c */ /* 0x000fe20003f6f008 */
[----:B------:R-:W0:Y:S01]  /*6e30*/  @P4 S2R R5, SR_CgaCtaId ;  /* 0x0000000000054919 */ /* 0x000e220000008800 */
[----:B------:R-:W-:-:S04]  /*6e40*/  @P4 MOV R4, 0x400 ;  /* 0x0000040000044802 */ /* 0x000fc80000000f00 */
[----:B0-----:R-:W-:Y:S01]  /*6e50*/  @P4 LEA R6, R5, R4, 0x18 ;  /* 0x0000000405064211 */ /* 0x001fe200078ec0ff */
[----:B------:R-:W-:Y:S01]  /*6e60*/  IMAD.WIDE.U32 R4, R7, 0x38e38e39, RZ ;  /* 0x38e38e3907047825 */ /* 0x000fe200078e00ff */
[----:B------:R-:W-:Y:S02]  /*6e70*/  SEL R4, RZ, 0x1, !P1 ;  /* 0x00000001ff047807 */ /* 0x000fe40004800000 */
[----:B------:R0:W-:Y:S02]  /*6e80*/  @P4 SYNCS.ARRIVE.TRANS64.A1T0 RZ, [R6+URZ+0xc8], RZ ;  /* 0x0000c8ff06ff49a7 */ /* 0x0001e4000810003f */
[----:B------:R-:W-:Y:S02]  /*6e90*/  LOP3.LUT R3, R3, R4, RZ, 0x3c, !PT ;  /* 0x0000000403037212 */ /* 0x000fe400078e3cff */
[----:B------:R-:W-:Y:S02]  /*6ea0*/  PRMT R4, RZ, 0x7610, R4 ;  /* 0x00007610ff047816 */ /* 0x000fe40000000004 */
[----:B0-----:R-:W-:-:S04]  /*6eb0*/  SHF.R.U32.HI R6, RZ, 0x1, R5 ;  /* 0x00000001ff067819 */ /* 0x001fc80000011605 */
[----:B------:R-:W-:Y:S01]  /*6ec0*/  @P3 LOP3.LUT R3, R3, 0x1, R6, 0x78, !PT ;  /* 0x0000000103033812 */ /* 0x000fe200078e7806 */
[----:B------:R-:W-:Y:S01]  /*6ed0*/  IMAD R8, R6, -0x9, R7 ;  /* 0xfffffff706087824 */ /* 0x000fe200078e0207 */
[----:B--2---:R-:W-:-:S04]  /*6ee0*/  IADD3 R16, P4, R16, R20, RZ ;  /* 0x0000001410107210 */ /* 0x004fc80007f9e0ff */
[----:B------:R-:W-:Y:S01]  /*6ef0*/  ISETP.GE.U32.AND P1, PT, R16, UR4, PT ;  /* 0x0000000410007c0c */ /* 0x000fe2000bf26070 */
[----:B------:R-:W-:-:S05]  /*6f00*/  IMAD.X R17, R17, 0x1, R0, P4 ;  /* 0x0000000111117824 */ /* 0x000fca00020e0600 */
[----:B------:R-:W-:-:S13]  /*6f10*/  ISETP.GE.U32.AND.EX P1, PT, R17, UR5, PT, P1 ;  /* 0x0000000511007c0c */ /* 0x000fda000bf26110 */
[----:B------:R-:W-:Y:S05]  /*6f20*/  @P1 BRA `(.L_x_173) ;  /* 0x00000004004c1947 */ /* 0x000fea0003800000 */
[----:B------:R-:W0:Y:S01]  /*6f30*/  S2R R12, SR_CTAID.X ;  /* 0x00000000000c7919 */ /* 0x000e220000002500 */
[----:B------:R-:W-:Y:S01]  /*6f40*/  ULDC.64 UR4, c[0x0][0x628] ;  /* 0x00018a0000047ab9 */ /* 0x000fe20000000a00 */
[----:B------:R-:W1:Y:S01]  /*6f50*/  LDC R13, c[0x0][0x144] ;  /* 0x00005100ff0d7b82 */ /* 0x000e620000000800 */
[----:B------:R-:W-:Y:S01]  /*6f60*/  ISETP.NE.U32.AND P1, PT, RZ, UR4, PT ;  /* 0x00000004ff007c0c */ /* 0x000fe2000bf25070 */
[----:B------:R-:W2:Y:S01]  /*6f70*/  S2R R11, SR_CTAID.Y ;  /* 0x00000000000b7919 */ /* 0x000ea20000002600 */
[----:B------:R-:W-:Y:S01]  /*6f80*/  ULDC UR6, c[0x0][0x150] ;  /* 0x0000540000067ab9 */ /* 0x000fe20000000800 */
[----:B------:R-:W-:Y:S01]  /*6f90*/  ULDC UR7, c[0x0][0x630] ;  /* 0x00018c0000077ab9 */ /* 0x000fe20000000800 */
[----:B------:R-:W-:Y:S01]  /*6fa0*/  ISETP.NE.AND.EX P1, PT, RZ, UR5, PT, P1 ;  /* 0x00000005ff007c0c */ /* 0x000fe2000bf25310 */
[----:B------:R-:W-:Y:S01]  /*6fb0*/  IMAD.MOV.U32 R4, RZ, RZ, R16 ;  /* 0x000000ffff047224 */ /* 0x000fe200078e0010 */
[----:B0-----:R-:W-:-:S05]  /*6fc0*/  I2FP.F32.U32 R5, R12 ;  /* 0x0000000c00057245 */ /* 0x001fca0000201000 */
[----:B------:R-:W-:Y:S01]  /*6fd0*/  FMUL R14, R5, UR6 ;  /* 0x00000006050e7c20 */ /* 0x000fe20008400000 */
[----:B------:R-:W-:-:S05]  /*6fe0*/  IMAD.MOV.U32 R5, RZ, RZ, R17 ;  /* 0x000000ffff057224 */ /* 0x000fca00078e0011 */
[----:B--2---:R-:W-:Y:S05]  /*6ff0*/  @!P1 BRA `(.L_x_174) ;  /* 0x0000000000289947 */ /* 0x004fea0003800000 */
[----:B------:R-:W-:Y:S02]  /*7000*/  ULDC UR6, c[0x0][0x634] ;  /* 0x00018d0000067ab9 */ /* 0x000fe40000000800 */
[----:B------:R-:W-:-:S05]  /*7010*/  IADD3 R5, P1, R16, UR6, RZ ;  /* 0x0000000610057c10 */ /* 0x000fca000ff3e0ff */
[----:B------:R-:W-:-:S04]  /*7020*/  IMAD.X R15, RZ, RZ, R17, P1 ;  /* 0x000000ffff0f7224 */ /* 0x000fc800008e0611 */
[----:B------:R-:W-:-:S04]  /*7030*/  IMAD.WIDE.U32 R6, R15, UR4, RZ ;  /* 0x000000040f067c25 */ /* 0x000fc8000f8e00ff */
[----:B------:R-:W-:-:S04]  /*7040*/  IMAD.WIDE.U32 R6, P1, R5, UR5, R6 ;  /* 0x0000000505067c25 */ /* 0x000fc8000f820006 */
[----:B------:R-:W-:-:S04]  /*7050*/  IMAD.WIDE.U32 R4, R5, UR4, RZ ;  /* 0x0000000405047c25 */ /* 0x000fc8000f8e00ff */
[----:B------:R-:W-:Y:S01]  /*7060*/  IMAD.MOV.U32 R4, RZ, RZ, R7 ;  /* 0x000000ffff047224 */ /* 0x000fe200078e0007 */
[----:B------:R-:W-:Y:S01]  /*7070*/  IADD3 RZ, P3, R5, R6, RZ ;  /* 0x0000000605ff7210 */ /* 0x000fe20007f7e0ff */
[----:B------:R-:W-:-:S04]  /*7080*/  IMAD.X R5, RZ, RZ, RZ, P1 ;  /* 0x000000ffff057224 */ /* 0x000fc800008e06ff */
[----:B------:R-:W-:-:S08]  /*7090*/  IMAD.WIDE.U32.X R4, R15, UR5, R4, P3 ;  /* 0x000000050f047c25 */ /* 0x000fd000098e0404 */
.L_x_174:
[--C-:B------:R-:W-:Y:S01]  /*70a0*/  SHF.R.U64 R19, R4, UR7, R5.reuse ;  /* 0x0000000704137c19 */ /* 0x100fe20008001205 */
[----:B------:R-:W0:Y:S01]  /*70b0*/  F2I.U32.TRUNC.NTZ R14, R14 ;  /* 0x0000000e000e7305 */ /* 0x000e22000020f000 */
[----:B------:R-:W-:Y:S01]  /*70c0*/  SHF.R.U32.HI R4, RZ, UR7, R5 ;  /* 0x00000007ff047c19 */ /* 0x000fe20008011605 */
[----:B------:R-:W-:Y:S01]  /*70d0*/  ULDC.64 UR4, c[0x0][0x620] ;  /* 0x0001880000047ab9 */ /* 0x000fe20000000a00 */
[----:B------:R-:W-:Y:S01]  /*70e0*/  IADD3 R7, P1, RZ, -R19, RZ ;  /* 0x80000013ff077210 */ /* 0x000fe20007f3e0ff */
[----:B------:R-:W-:Y:S01]  /*70f0*/  ULDC.64 UR6, c[0x0][0x640] ;  /* 0x0001900000067ab9 */ /* 0x000fe20000000a00 */
[----:B------:R-:W2:Y:S03]  /*7100*/  LDC R18, c[0x0][0x148] ;  /* 0x00005200ff127b82 */ /* 0x000ea60000000800 */
[----:B------:R-:W-:Y:S01]  /*7110*/  IMAD.X R4, RZ, RZ, ~R4, P1 ;  /* 0x000000ffff047224 */ /* 0x000fe200008e0e04 */
[----:B------:R-:W-:-:S03]  /*7120*/  ISETP.NE.U32.AND P1, PT, RZ, UR6, PT ;  /* 0x00000006ff007c0c */ /* 0x000fc6000bf25070 */
[----:B------:R-:W-:Y:S01]  /*7130*/  IMAD R6, R4, UR4, RZ ;  /* 0x0000000404067c24 */ /* 0x000fe2000f8e02ff */
[----:B------:R-:W-:Y:S01]  /*7140*/  ISETP.NE.AND.EX P1, PT, RZ, UR7, PT, P1 ;  /* 0x00000007ff007c0c */ /* 0x000fe2000bf25310 */
[----:B------:R-:W-:Y:S01]  /*7150*/  IMAD.WIDE.U32 R4, R7, UR4, R16 ;  /* 0x0000000407047c25 */ /* 0x000fe2000f8e0010 */
[----:B------:R-:W-:-:S03]  /*7160*/  ULDC UR4, c[0x0][0x618] ;  /* 0x0001860000047ab9 */ /* 0x000fc60000000800 */
[----:B------:R-:W-:Y:S01]  /*7170*/  IMAD R7, R7, UR5, R6 ;  /* 0x0000000507077c24 */ /* 0x000fe2000f8e0206 */
[----:B------:R-:W-:Y:S01]  /*7180*/  ULDC UR5, c[0x0][0x154] ;  /* 0x0000550000057ab9 */ /* 0x000fe20000000800 */
[----:B0-----:R-:W-:Y:S02]  /*7190*/  IMAD.MOV R6, RZ, RZ, -R14 ;  /* 0x000000ffff067224 */ /* 0x001fe400078e0a0e */
[----:B------:R-:W-:Y:S02]  /*71a0*/  IMAD.IADD R5, R5, 0x1, R7 ;  /* 0x0000000105057824 */ /* 0x000fe400078e0207 */
[----:B-1----:R-:W-:Y:S01]  /*71b0*/  IMAD R12, R13, R6, R12 ;  /* 0x000000060d0c7224 */ /* 0x002fe200078e020c */
[----:B------:R-:W-:Y:S02]  /*71c0*/  I2FP.F32.U32 R6, R11 ;  /* 0x0000000b00067245 */ /* 0x000fe40000201000 */
[--C-:B------:R-:W-:Y:S02]  /*71d0*/  SHF.R.U64 R13, R4, UR4, R5.reuse ;  /* 0x00000004040d7c19 */ /* 0x100fe40008001205 */
[----:B------:R-:W-:Y:S01]  /*71e0*/  SHF.R.U32.HI R4, RZ, UR4, R5 ;  /* 0x00000004ff047c19 */ /* 0x000fe20008011605 */
[----:B------:R-:W-:Y:S01]  /*71f0*/  FMUL R6, R6, UR5 ;  /* 0x0000000506067c20 */ /* 0x000fe20008400000 */
[----:B------:R-:W-:-:S02]  /*7200*/  ULDC UR4, c[0x0][0x608] ;  /* 0x0001820000047ab9 */ /* 0x000fc40000000800 */
[--C-:B------:R-:W-:Y:S01]  /*7210*/  SHF.R.U64 R15, R13, UR4, R4.reuse ;  /* 0x000000040d0f7c19 */ /* 0x100fe20008001204 */
[----:B------:R0:W1:Y:S01]  /*7220*/  F2I.U32.TRUNC.NTZ R20, R6 ;  /* 0x0000000600147305 */ /* 0x000062000020f000 */
[----:B------:R-:W-:Y:S01]  /*7230*/  SHF.R.U32.HI R4, RZ, UR4, R4 ;  /* 0x00000004ff047c19 */ /* 0x000fe20008011604 */
[----:B------:R-:W-:-:S03]  /*7240*/  ULDC UR4, c[0x0][0x658] ;  /* 0x0001960000047ab9 */ /* 0x000fc60000000800 */
[--C-:B------:R-:W-:Y:S02]  /*7250*/  SHF.R.U64 R14, R15, UR4, R4.reuse ;  /* 0x000000040f0e7c19 */ /* 0x100fe40008001204 */
[----:B------:R-:W-:-:S03]  /*7260*/  SHF.R.U32.HI R21, RZ, UR4, R4 ;  /* 0x00000004ff157c19 */ /* 0x000fc60008011604 */
[----:B------:R-:W-:Y:S02]  /*7270*/  IMAD.MOV.U32 R4, RZ, RZ, R14 ;  /* 0x000000ffff047224 */ /* 0x000fe400078e000e */
[----:B------:R-:W-:Y:S01]  /*7280*/  IMAD.MOV.U32 R5, RZ, RZ, R21 ;  /* 0x000000ffff057224 */ /* 0x000fe200078e0015 */
[----:B0-----:R-:W-:Y:S06]  /*7290*/  @!P1 BRA `(.L_x_175) ;  /* 0x0000000000289947 */ /* 0x001fec0003800000 */
        /* <DEDUP_REMOVED lines=10> */
.L_x_175:
[----:B------:R-:W-:Y:S01]  /*7340*/  ISETP.NE.AND P1, PT, R2, 0x1, PT ;  /* 0x000000010200780c */ /* 0x000fe20003f25270 */
[----:B------:R-:W-:Y:S01]  /*7350*/  ULDC UR4, c[0x0][0x648] ;  /* 0x0001920000047ab9 */ /* 0x000fe20000000800 */
[----:B------:R-:W-:Y:S01]  /*7360*/  LOP3.LUT R15, R15, UR16, RZ, 0xc0, !PT ;  /* 0x000000100f0f7c12 */ /* 0x000fe2000f8ec0ff */
[----:B-1----:R-:W-:Y:S01]  /*7370*/  IMAD.MOV R20, RZ, RZ, -R20 ;  /* 0x000000ffff147224 */ /* 0x002fe200078e0a14 */
[----:B------:R-:W-:Y:S01]  /*7380*/  SHF.R.U64 R4, R4, UR4, R5 ;  /* 0x0000000404047c19 */ /* 0x000fe20008001205 */
[----:B------:R-:W-:Y:S01]  /*7390*/  ULDC UR4, c[0x0][0x638] ;  /* 0x00018e0000047ab9 */ /* 0x000fe20000000800 */
[----:B------:R-:W-:Y:S01]  /*73a0*/  LOP3.LUT R13, R13, UR15, RZ, 0xc0, !PT ;  /* 0x0000000f0d0d7c12 */ /* 0x000fe2000f8ec0ff */
[----:B------:R-:W-:Y:S02]  /*73b0*/  ULDC UR5, c[0x0][0x610] ;  /* 0x0001840000057ab9 */ /* 0x000fe40000000800 */
[----:B------:R-:W-:Y:S02]  /*73c0*/  IMAD.MOV R5, RZ, RZ, -R4 ;  /* 0x000000ffff057224 */ /* 0x000fe400078e0a04 */
[----:B------:R-:W-:-:S02]  /*73d0*/  IMAD R15, R4, UR17, R15 ;  /* 0x00000011040f7c24 */ /* 0x000fc4000f8e020f */
[----:B--2---:R-:W-:Y:S02]  /*73e0*/  @P1 IMAD R12, R18, R20, R11 ;  /* 0x00000014120c1224 */ /* 0x004fe400078e020b */
[----:B------:R-:W-:Y:S01]  /*73f0*/  IMAD R14, R5, UR4, R14 ;  /* 0x00000004050e7c24 */ /* 0x000fe2000f8e020e */
[----:B------:R-:W-:Y:S01]  /*7400*/  ULDC UR4, c[0x0][0x600] ;  /* 0x0001800000047ab9 */ /* 0x000fe20000000800 */
[----:B------:R-:W-:Y:S02]  /*7410*/  IMAD R12, R15, UR5, R12 ;  /* 0x000000050f0c7c24 */ /* 0x000fe4000f8e020c */
[----:B------:R-:W-:Y:S02]  /*7420*/  IMAD R5, R14, UR4, R13 ;  /* 0x000000040e057c24 */ /* 0x000fe4000f8e020d */
[----:B------:R-:W-:-:S03]  /*7430*/  IMAD.MOV.U32 R4, RZ, RZ, 0x1 ;  /* 0x00000001ff047424 */ /* 0x000fc600078e00ff */
[----:B------:R-:W-:Y:S02]  /*7440*/  SEL R18, R5, R12, !P1 ;  /* 0x0000000c05127207 */ /* 0x000fe40004800000 */
[----:B------:R-:W-:-:S07]  /*7450*/  SEL R22, R12, R5, !P1 ;  /* 0x000000050c167207 */ /* 0x000fce0004800000 */
.L_x_173:
[----:B------:R-:W-:Y:S05]  /*7460*/  BSYNC B1 ;  /* 0x0000000000017941 */ /* 0x000fea0003800000 */
.L_x_172:
[----:B------:R-:W-:-:S13]  /*7470*/  LOP3.LUT P1, RZ, R4, 0xff, RZ, 0xc0, !PT ;  /* 0x000000ff04ff7812 */ /* 0x000fda000782c0ff */
[----:B------:R-:W-:Y:S05]  /*7480*/  @P1 BRA `(.L_x_176) ;  /* 0xfffffff400401947 */ /* 0x000fea000383ffff */
[----:B------:R-:W-:Y:S05]  /*7490*/  BSYNC B0 ;  /* 0x0000000000007941 */ /* 0x000fea0003800000 */
.L_x_164:
[----:B------:R-:W-:-:S03]  /*74a0*/  UMOV UR4, 0xffffffff ;  /* 0xffffffff00047882 */ /* 0x000fc60000000000 */
[----:B------:R-:W-:Y:S05]  /*74b0*/  BRA.DIV UR4, `(.L_x_177) ;  /* 0x0000000604fc7947 */ /* 0x000fea000b800000 */
[----:B------:R-:W-:-:S13]  /*74c0*/  ELECT P6, URZ, PT ;  /* 0x00000000003f782f */ /* 0x000fda00038c0000 */
.L_x_198:
[----:B------:R-:W-:Y:S04]  /*74d0*/  BSSY B0, `(.L_x_178) ;  /* 0x0000058000007945 */ /* 0x000fe80003800000 */
[----:B------:R-:W-:Y:S05]  /*74e0*/  @!P6 BRA `(.L_x_179) ;  /* 0x000000040058e947 */ /* 0x000fea0003800000 */
[----:B------:R-:W-:-:S04]  /*74f0*/  LOP3.LUT R23, R23, 0x2, RZ, 0xfc, !PT ;  /* 0x0000000217177812 */ /* 0x000fc800078efcff */
[----:B------:R-:W-:-:S13]  /*7500*/  ISETP.NE.AND P0, PT, R23, 0x3, PT ;  /* 0x000000031700780c */ /* 0x000fda0003f05270 */
[----:B------:R-:W-:Y:S05]  /*7510*/  @!P0 BRA `(.L_x_180) ;  /* 0x0000000000048947 */ /* 0x000fea0003800000 */
[----:B------:R-:W-:Y:S01]  /*7520*/  BPT.TRAP 0x1 ;  /* 0x000000040000795c */ /* 0x000fe20000300000 */
.L_x_180:
[----:B------:R-:W0:Y:S01]  /*7530*/  S2R R5, SR_CgaCtaId ;  /* 0x0000000000057919 */ /* 0x000e220000008800 */
[----:B------:R-:W-:Y:S02]  /*7540*/  MOV R0, 0x400 ;  /* 0x0000040000007802 */ /* 0x000fe40000000f00 */
[----:B------:R-:W-:Y:S02]  /*7550*/  SHF.L.U32 R2, R3, 0x1f, RZ ;  /* 0x0000001f03027819 */ /* 0x000fe400000006ff */
[----:B0-----:R-:W-:-:S05]  /*7560*/  LEA R5, R5, R0, 0x18 ;  /* 0x0000000005057211 */ /* 0x001fca00078ec0ff */
[----:B------:R-:W-:-:S04]  /*7570*/  VIADD R5, R5, 0x48 ;  /* 0x0000004805057836 */ /* 0x000fc80000000000 */
[C---:B------:R-:W-:Y:S02]  /*7580*/  IMAD R7, R8.reuse, 0x8, R5 ;  /* 0x0000000808077824 */ /* 0x040fe400078e0205 */
[----:B------:R-:W-:Y:S02]  /*7590*/  VIADD R8, R8, 0x1 ;  /* 0x0000000108087836 */ /* 0x000fe40000000000 */
[----:B------:R-:W0:Y:S03]  /*75a0*/  SYNCS.PHASECHK.TRANS64.TRYWAIT P0, [R7+URZ], R2 ;  /* 0x00000002070075a7 */ /* 0x000e26000800017f */
[----:B------:R-:W-:-:S04]  /*75b0*/  ISETP.NE.AND P1, PT, R8, 0x9, PT ;  /* 0x000000090800780c */ /* 0x000fc80003f25270 */
[----:B------:R-:W-:Y:S02]  /*75c0*/  SEL R0, RZ, 0x1, P1 ;  /* 0x00000001ff007807 */ /* 0x000fe40000800000 */
[----:B------:R-:W-:Y:S02]  /*75d0*/  SEL R8, R8, RZ, P1 ;  /* 0x000000ff08087207 */ /* 0x000fe40000800000 */
[----:B------:R-:W-:-:S03]  /*75e0*/  LOP3.LUT R9, R3, R0, RZ, 0x3c, !PT ;  /* 0x0000000003097212 */ /* 0x000fc600078e3cff */
[----:B------:R-:W-:Y:S01]  /*75f0*/  IMAD R6, R8, 0x8, R5 ;  /* 0x0000000808067824 */ /* 0x000fe200078e0205 */
[----:B------:R-:W-:Y:S01]  /*7600*/  SHF.L.U32 R3, R9, 0x1f, RZ ;  /* 0x0000001f09037819 */ /* 0x000fe200000006ff */
[----:B0-----:R-:W-:Y:S06]  /*7610*/  @!P0 BRA `(.L_x_181) ;  /* 0x0000000400c48947 */ /* 0x001fec0003800000 */
.L_x_199:
[----:B------:R-:W1:Y:S01]  /*7620*/  SYNCS.PHASECHK.TRANS64.TRYWAIT P0, [R6+URZ], R3 ;  /* 0x00000003060075a7 */ /* 0x000e62000800017f */
[----:B------:R-:W-:-:S05]  /*7630*/  VIADD R0, R8, 0x1 ;  /* 0x0000000108007836 */ /* 0x000fca0000000000 */
[----:B------:R-:W-:-:S04]  /*7640*/  ISETP.NE.AND P1, PT, R0, 0x9, PT ;  /* 0x000000090000780c */ /* 0x000fc80003f25270 */
[----:B0-----:R-:W-:Y:S02]  /*7650*/  SEL R2, RZ, 0x1, P1 ;  /* 0x00000001ff027807 */ /* 0x001fe40000800000 */
[----:B------:R-:W-:Y:S02]  /*7660*/  SEL R0, R0, RZ, P1 ;  /* 0x000000ff00007207 */ /* 0x000fe40000800000 */
[----:B------:R-:W-:-:S03]  /*7670*/  LOP3.LUT R9, R9, R2, RZ, 0x3c, !PT ;  /* 0x0000000209097212 */ /* 0x000fc600078e3cff */
[----:B------:R-:W-:Y:S01]  /*7680*/  IMAD R7, R0, 0x8, R5 ;  /* 0x0000000800077824 */ /* 0x000fe200078e0205 */
[----:B------:R-:W-:Y:S01]  /*7690*/  SHF.L.U32 R4, R9, 0x1f, RZ ;  /* 0x0000001f09047819 */ /* 0x000fe200000006ff */
[----:B-1----:R-:W-:Y:S06]  /*76a0*/  @!P0 BRA `(.L_x_182) ;  /* 0x0000000400b48947 */ /* 0x002fec0003800000 */
.L_x_200:
[----:B------:R-:W1:Y:S01]  /*76b0*/  SYNCS.PHASECHK.TRANS64.TRYWAIT P0, [R7+URZ], R4 ;  /* 0x00000004070075a7 */ /* 0x000e62000800017f */
[----:B------:R-:W-:-:S05]  /*76c0*/  VIADD R0, R0, 0x1 ;  /* 0x0000000100007836 */ /* 0x000fca0000000000 */
[----:B------:R-:W-:-:S04]  /*76d0*/  ISETP.NE.AND P1, PT, R0, 0x9, PT ;  /* 0x000000090000780c */ /* 0x000fc80003f25270 */
[----:B------:R-:W-:Y:S02]  /*76e0*/  SEL R2, RZ, 0x1, P1 ;  /* 0x00000001ff027807 */ /* 0x000fe40000800000 */
[----:B------:R-:W-:Y:S02]  /*76f0*/  SEL R0, R0, RZ, P1 ;  /* 0x000000ff00007207 */ /* 0x000fe40000800000 */
[----:B------:R-:W-:-:S03]  /*7700*/  LOP3.LUT R9, R9, R2, RZ, 0x3c, !PT ;  /* 0x0000000209097212 */ /* 0x000fc600078e3cff */
[----:B0-----:R-:W-:Y:S01]  /*7710*/  IMAD R6, R0, 0x8, R5 ;  /* 0x0000000800067824 */ /* 0x001fe200078e0205 */
[----:B------:R-:W-:Y:S01]  /*7720*/  SHF.L.U32 R3, R9, 0x1f, RZ ;  /* 0x0000001f09037819 */ /* 0x000fe200000006ff */
[----:B-1----:R-:W-:Y:S06]  /*7730*/  @!P0 BRA `(.L_x_183) ;  /* 0x0000000400a48947 */ /* 0x002fec0003800000 */
.L_x_201:
        /* <DEDUP_REMOVED lines=9> */
.L_x_202:
        /* <DEDUP_REMOVED lines=9> */
.L_x_203:
        /* <DEDUP_REMOVED lines=9> */
.L_x_204:
        /* <DEDUP_REMOVED lines=9> */
.L_x_205:
[----:B------:R-:W1:Y:S01]  /*7980*/  SYNCS.PHASECHK.TRANS64.TRYWAIT P0, [R6+URZ], R3 ;  /* 0x00000003060075a7 */ /* 0x000e62000800017f */
[----:B------:R-:W-:-:S05]  /*7990*/  VIADD R0, R0, 0x1 ;  /* 0x0000000100007836 */ /* 0x000fca0000000000 */
[----:B------:R-:W-:-:S04]  /*79a0*/  ISETP.NE.AND P1, PT, R0, 0x9, PT ;  /* 0x000000090000780c */ /* 0x000fc80003f25270 */
[----:B------:R-:W-:Y:S02]  /*79b0*/  SEL R2, RZ, 0x1, P1 ;  /* 0x00000001ff027807 */ /* 0x000fe40000800000 */
[----:B------:R-:W-:Y:S02]  /*79c0*/  SEL R0, R0, RZ, P1 ;  /* 0x000000ff00007207 */ /* 0x000fe40000800000 */
[----:B------:R-:W-:Y:S01]  /*79d0*/  LOP3.LUT R2, R9, R2, RZ, 0x3c, !PT ;  /* 0x0000000209027212 */ /* 0x000fe200078e3cff */
[----:B-1----:R-:W-:Y:S06]  /*79e0*/  @!P0 BRA `(.L_x_188) ;  /* 0x00000004005c8947 */ /* 0x002fec0003800000 */
.L_x_206:
[----:B------:R-:W-:Y:S01]  /*79f0*/  IMAD R5, R0, 0x8, R5 ;  /* 0x0000000800057824 */ /* 0x000fe200078e0205 */
[----:B------:R-:W-:-:S07]  /*7a00*/  SHF.L.U32 R0, R2, 0x1f, RZ ;  /* 0x0000001f02007819 */ /* 0x000fce00000006ff */
.L_x_189:
[----:B--2---:R2:W3:Y:S02]  /*7a10*/  SYNCS.PHASECHK.TRANS64.TRYWAIT P0, [R5+URZ], R0 ;  /* 0x00000000050075a7 */ /* 0x0044e4000800017f */
[----:B---3--:R-:W-:Y:S05]  /*7a20*/  @!P0 NANOSLEEP.SYNCS 0x989680 ;  /* 0x009896800000895d */ /* 0x008fea0003900000 */
[----:B------:R-:W3:Y:S02]  /*7a30*/  @!P0 SYNCS.PHASECHK.TRANS64 P0, [R5+URZ], R0 ;  /* 0x00000000050085a7 */ /* 0x000ee4000800007f */
[----:B---3--:R-:W-:Y:S05]  /*7a40*/  @!P0 BRA `(.L_x_189) ;  /* 0xfffffffc00f08947 */ /* 0x008fea000383ffff */
.L_x_179:
[----:B------:R-:W-:Y:S05]  /*7a50*/  BSYNC B0 ;  /* 0x0000000000007941 */ /* 0x000fea0003800000 */
.L_x_178:
[----:B------:R-:W-:Y:S05]  /*7a60*/  EXIT ;  /* 0x000000000000794d */ /* 0x000fea0003800000 */
.L_x_16:
[----:B0-----:R-:W-:-:S04]  /*7a70*/  IMAD.U32 R3, RZ, RZ, UR43 ;  /* 0x0000002bff037e24 */ /* 0x001fc8000f8e00ff */
[----:B------:R0:W1:Y:S03]  /*7a80*/  SYNCS.PHASECHK.TRANS64.TRYWAIT P0, [R3+URZ+-0x8], R0 ;  /* 0xfffff800030075a7 */ /* 0x000066000800017f */
[----:B-1----:R-:W-:Y:S05]  /*7a90*/  @!P0 NANOSLEEP.SYNCS 0x989680 ;  /* 0x009896800000895d */ /* 0x002fea0003900000 */
[----:B------:R-:W1:Y:S02]  /*7aa0*/  @!P0 SYNCS.PHASECHK.TRANS64 P0, [R3+URZ+-0x8], R0 ;  /* 0xfffff800030085a7 */ /* 0x000e64000800007f */
[----:B-1----:R-:W-:Y:S05]  /*7ab0*/  @!P0 BRA `(.L_x_16) ;  /* 0xfffffffc00ec8947 */ /* 0x002fea000383ffff */
[----:B------:R-:W-:Y:S05]  /*7ac0*/  BRA `(.L_x_190) ;  /* 0xffffff9800d47947 */ /* 0x000fea000383ffff */
.L_x_21:
[----:B-1----:R1:W2:Y:S02]  /*7ad0*/  SYNCS.PHASECHK.TRANS64.TRYWAIT P1, [R3+URZ], R0 ;  /* 0x00000000030075a7 */ /* 0x0022a4000802017f */
[----:B--2---:R-:W-:Y:S05]  /*7ae0*/  @!P1 NANOSLEEP.SYNCS 0x989680 ;  /* 0x009896800000995d */ /* 0x004fea0003900000 */
[----:B------:R-:W2:Y:S02]  /*7af0*/  @!P1 SYNCS.PHASECHK.TRANS64 P1, [R3+URZ], R0 ;  /* 0x00000000030095a7 */ /* 0x000ea4000802007f */
[----:B--2---:R-:W-:Y:S05]  /*7b00*/  @!P1 BRA `(.L_x_21) ;  /* 0xfffffffc00f09947 */ /* 0x004fea000383ffff */
[----:B------:R-:W-:Y:S05]  /*7b10*/  BRA `(.L_x_20) ;  /* 0xffffff9c00487947 */ /* 0x000fea000383ffff */
.L_x_26:
[----:B-1----:R-:W-:-:S04]  /*7b20*/  IMAD.U32 R4, RZ, RZ, UR4 ;  /* 0x00000004ff047e24 */ /* 0x002fc8000f8e00ff */
[----:B------:R1:W2:Y:S03]  /*7b30*/  SYNCS.PHASECHK.TRANS64.TRYWAIT P1, [R4+URZ], R3 ;  /* 0x00000003040075a7 */ /* 0x0002a6000802017f */
[----:B--2---:R-:W-:Y:S05]  /*7b40*/  @!P1 NANOSLEEP.SYNCS 0x989680 ;  /* 0x009896800000995d */ /* 0x004fea0003900000 */
[----:B------:R-:W2:Y:S02]  /*7b50*/  @!P1 SYNCS.PHASECHK.TRANS64 P1, [R4+URZ], R3 ;  /* 0x00000003040095a7 */ /* 0x000ea4000802007f */
[----:B--2---:R-:W-:Y:S05]  /*7b60*/  @!P1 BRA `(.L_x_26) ;  /* 0xfffffffc00ec9947 */ /* 0x004fea000383ffff */
[----:B------:R-:W-:Y:S05]  /*7b70*/  BRA `(.L_x_25) ;  /* 0xffffffa000187947 */ /* 0x000fea000383ffff */
.L_x_32:
[----:B0-----:R-:W-:-:S04]  /*7b80*/  IMAD.U32 R3, RZ, RZ, UR43 ;  /* 0x0000002bff037e24 */ /* 0x001fc8000f8e00ff */
[----:B------:R0:W1:Y:S03]  /*7b90*/  SYNCS.PHASECHK.TRANS64.TRYWAIT P0, [R3+URZ+0x8], R0 ;  /* 0x00000800030075a7 */ /* 0x000066000800017f */
[----:B-1----:R-:W-:Y:S05]  /*7ba0*/  @!P0 NANOSLEEP.SYNCS 0x989680 ;  /* 0x009896800000895d */ /* 0x002fea0003900000 */
[----:B------:R-:W1:Y:S02]  /*7bb0*/  @!P0 SYNCS.PHASECHK.TRANS64 P0, [R3+URZ+0x8], R0 ;  /* 0x00000800030085a7 */ /* 0x000e64000800007f */
[----:B-1----:R-:W-:Y:S05]  /*7bc0*/  @!P0 BRA `(.L_x_32) ;  /* 0xfffffffc00ec8947 */ /* 0x002fea000383ffff */
[----:B------:R-:W-:Y:S05]  /*7bd0*/  BRA `(.L_x_191) ;  /* 0xffffffa400447947 */ /* 0x000fea000383ffff */
.L_x_165:
[----:B------:R-:W-:Y:S01]  /*7be0*/  BSSY B1, `(.L_x_192) ;  /* 0x0000006000017945 */ /* 0x000fe20003800000 */
[----:B------:R-:W-:-:S07]  /*7bf0*/  IMAD.MOV.U32 R15, RZ, RZ, -0x1 ;  /* 0xffffffffff0f7424 */ /* 0x000fce00078e00ff */
[----:B-----5:R-:W-:Y:S05]  /*7c00*/  WARPSYNC.COLLECTIVE R15, `(.L_x_193) ;  /* 0x000000000f0c7348 */ /* 0x020fea0003c00000 */
[----:B------:R-:W-:Y:S02]  /*7c10*/  ELECT P6, UR62, PT ;  /* 0x00000000003e782f */ /* 0x000fe400038c0000 */
[----:B------:R-:W-:Y:S01]  /*7c20*/  MOV R14, UR62 ;  /* 0x0000003e000e7c02 */ /* 0x000fe20008000f00 */
[----:B-----5:R-:W-:Y:S10]  /*7c30*/  ENDCOLLECTIVE ;  /* 0x000000000000791b */ /* 0x020ff40003800000 */
.L_x_193:
[----:B------:R-:W-:Y:S05]  /*7c40*/  BSYNC B1 ;  /* 0x0000000000017941 */ /* 0x000fea0003800000 */
.L_x_192:
[----:B------:R-:W-:Y:S05]  /*7c50*/  BRA `(.L_x_194) ;  /* 0xffffffec00587947 */ /* 0x000fea000383ffff */
.L_x_168:
[----:B-1----:R1:W2:Y:S02]  /*7c60*/  SYNCS.PHASECHK.TRANS64.TRYWAIT P1, [R11+URZ+0x48], R6 ;  /* 0x000048060b0075a7 */ /* 0x0022a4000802017f */
[----:B--2---:R-:W-:Y:S05]  /*7c70*/  @!P1 NANOSLEEP.SYNCS 0x989680 ;  /* 0x009896800000995d */ /* 0x004fea0003900000 */
[----:B------:R-:W2:Y:S02]  /*7c80*/  @!P1 SYNCS.PHASECHK.TRANS64 P1, [R11+URZ+0x48], R6 ;  /* 0x000048060b0095a7 */ /* 0x000ea4000802007f */
[----:B--2---:R-:W-:Y:S05]  /*7c90*/  @!P1 BRA `(.L_x_168) ;  /* 0xfffffffc00f09947 */ /* 0x004fea000383ffff */
[----:B------:R-:W-:Y:S05]  /*7ca0*/  BRA `(.L_x_195) ;  /* 0xffffffec008c7947 */ /* 0x000fea000383ffff */
.L_x_177:
[----:B------:R-:W-:Y:S01]  /*7cb0*/  BSSY B0, `(.L_x_196) ;  /* 0x0000006000007945 */ /* 0x000fe20003800000 */
[----:B------:R-:W-:-:S07]  /*7cc0*/  IMAD.MOV.U32 R15, RZ, RZ, -0x1 ;  /* 0xffffffffff0f7424 */ /* 0x000fce00078e00ff */
[----:B-----5:R-:W-:Y:S05]  /*7cd0*/  WARPSYNC.COLLECTIVE R15, `(.L_x_197) ;  /* 0x000000000f0c7348 */ /* 0x020fea0003c00000 */
[----:B------:R-:W-:Y:S02]  /*7ce0*/  ELECT P6, UR62, PT ;  /* 0x00000000003e782f */ /* 0x000fe400038c0000 */
[----:B------:R-:W-:Y:S01]  /*7cf0*/  MOV R14, UR62 ;  /* 0x0000003e000e7c02 */ /* 0x000fe20008000f00 */
[----:B-----5:R-:W-:Y:S10]  /*7d00*/  ENDCOLLECTIVE ;  /* 0x000000000000791b */ /* 0x020ff40003800000 */
.L_x_197:
[----:B------:R-:W-:Y:S05]  /*7d10*/  BSYNC B0 ;  /* 0x0000000000007941 */ /* 0x000fea0003800000 */
.L_x_196:
[----:B------:R-:W-:Y:S05]  /*7d20*/  BRA `(.L_x_198) ;  /* 0xfffffff400e87947 */ /* 0x000fea000383ffff */
.L_x_181:
[----:B0-----:R0:W1:Y:S02]  /*7d30*/  SYNCS.PHASECHK.TRANS64.TRYWAIT P0, [R7+URZ], R2 ;  /* 0x00000002070075a7 */ /* 0x001064000800017f */
[----:B-1----:R-:W-:Y:S05]  /*7d40*/  @!P0 NANOSLEEP.SYNCS 0x989680 ;  /* 0x009896800000895d */ /* 0x002fea0003900000 */
[----:B------:R-:W1:Y:S02]  /*7d50*/  @!P0 SYNCS.PHASECHK.TRANS64 P0, [R7+URZ], R2 ;  /* 0x00000002070085a7 */ /* 0x000e64000800007f */
[----:B-1----:R-:W-:Y:S05]  /*7d60*/  @!P0 BRA `(.L_x_181) ;  /* 0xfffffffc00f08947 */ /* 0x002fea000383ffff */
[----:B------:R-:W-:Y:S05]  /*7d70*/  BRA `(.L_x_199) ;  /* 0xfffffff800287947 */ /* 0x000fea000383ffff */
.L_x_182:
[----:B0-----:R0:W1:Y:S02]  /*7d80*/  SYNCS.PHASECHK.TRANS64.TRYWAIT P0, [R6+URZ], R3 ;  /* 0x00000003060075a7 */ /* 0x001064000800017f */
[----:B-1----:R-:W-:Y:S05]  /*7d90*/  @!P0 NANOSLEEP.SYNCS 0x989680 ;  /* 0x009896800000895d */ /* 0x002fea0003900000 */
[----:B------:R-:W1:Y:S02]  /*7da0*/  @!P0 SYNCS.PHASECHK.TRANS64 P0, [R6+URZ], R3 ;  /* 0x00000003060085a7 */ /* 0x000e64000800007f */
[----:B-1----:R-:W-:Y:S05]  /*7db0*/  @!P0 BRA `(.L_x_182) ;  /* 0xfffffffc00f08947 */ /* 0x002fea000383ffff */
[----:B------:R-:W-:Y:S05]  /*7dc0*/  BRA `(.L_x_200) ;  /* 0xfffffff800387947 */ /* 0x000fea000383ffff */
.L_x_183:
[----:B0-----:R0:W1:Y:S02]  /*7dd0*/  SYNCS.PHASECHK.TRANS64.TRYWAIT P0, [R7+URZ], R4 ;  /* 0x00000004070075a7 */ /* 0x001064000800017f */
[----:B-1----:R-:W-:Y:S05]  /*7de0*/  @!P0 NANOSLEEP.SYNCS 0x989680 ;  /* 0x009896800000895d */ /* 0x002fea0003900000 */
[----:B------:R-:W1:Y:S02]  /*7df0*/  @!P0 SYNCS.PHASECHK.TRANS64 P0, [R7+URZ], R4 ;  /* 0x00000004070085a7 */ /* 0x000e64000800007f */
[----:B-1----:R-:W-:Y:S05]  /*7e00*/  @!P0 BRA `(.L_x_183) ;  /* 0xfffffffc00f08947 */ /* 0x002fea000383ffff */
[----:B------:R-:W-:Y:S05]  /*7e10*/  BRA `(.L_x_201) ;  /* 0xfffffff800487947 */ /* 0x000fea000383ffff */
.L_x_184:
[----:B0-----:R0:W1:Y:S02]  /*7e20*/  SYNCS.PHASECHK.TRANS64.TRYWAIT P0, [R6+URZ], R3 ;  /* 0x00000003060075a7 */ /* 0x001064000800017f */
[----:B-1----:R-:W-:Y:S05]  /*7e30*/  @!P0 NANOSLEEP.SYNCS 0x989680 ;  /* 0x009896800000895d */ /* 0x002fea0003900000 */
[----:B------:R-:W1:Y:S02]  /*7e40*/  @!P0 SYNCS.PHASECHK.TRANS64 P0, [R6+URZ], R3 ;  /* 0x00000003060085a7 */ /* 0x000e64000800007f */
[----:B-1----:R-:W-:Y:S05]  /*7e50*/  @!P0 BRA `(.L_x_184) ;  /* 0xfffffffc00f08947 */ /* 0x002fea000383ffff */
[----:B------:R-:W-:Y:S05]  /*7e60*/  BRA `(.L_x_202) ;  /* 0xfffffff800587947 */ /* 0x000fea000383ffff */
.L_x_185:
[----:B0-----:R0:W1:Y:S02]  /*7e70*/  SYNCS.PHASECHK.TRANS64.TRYWAIT P0, [R7+URZ], R4 ;  /* 0x00000004070075a7 */ /* 0x001064000800017f */
[----:B-1----:R-:W-:Y:S05]  /*7e80*/  @!P0 NANOSLEEP.SYNCS 0x989680 ;  /* 0x009896800000895d */ /* 0x002fea0003900000 */
[----:B------:R-:W1:Y:S02]  /*7e90*/  @!P0 SYNCS.PHASECHK.TRANS64 P0, [R7+URZ], R4 ;  /* 0x00000004070085a7 */ /* 0x000e64000800007f */
[----:B-1----:R-:W-:Y:S05]  /*7ea0*/  @!P0 BRA `(.L_x_185) ;  /* 0xfffffffc00f08947 */ /* 0x002fea000383ffff */
[----:B------:R-:W-:Y:S05]  /*7eb0*/  BRA `(.L_x_203) ;  /* 0xfffffff800687947 */ /* 0x000fea000383ffff */
.L_x_186:
[----:B0-----:R0:W1:Y:S02]  /*7ec0*/  SYNCS.PHASECHK.TRANS64.TRYWAIT P0, [R6+URZ], R3 ;  /* 0x00000003060075a7 */ /* 0x001064000800017f */
[----:B-1----:R-:W-:Y:S05]  /*7ed0*/  @!P0 NANOSLEEP.SYNCS 0x989680 ;  /* 0x009896800000895d */ /* 0x002fea0003900000 */
[----:B------:R-:W1:Y:S02]  /*7ee0*/  @!P0 SYNCS.PHASECHK.TRANS64 P0, [R6+URZ], R3 ;  /* 0x00000003060085a7 */ /* 0x000e64000800007f */
[----:B-1----:R-:W-:Y:S05]  /*7ef0*/  @!P0 BRA `(.L_x_186) ;  /* 0xfffffffc00f08947 */ /* 0x002fea000383ffff */
[----:B------:R-:W-:Y:S05]  /*7f00*/  BRA `(.L_x_204) ;  /* 0xfffffff800787947 */ /* 0x000fea000383ffff */
.L_x_187:
[----:B0-----:R0:W1:Y:S02]  /*7f10*/  SYNCS.PHASECHK.TRANS64.TRYWAIT P0, [R7+URZ], R4 ;  /* 0x00000004070075a7 */ /* 0x001064000800017f */
[----:B-1----:R-:W-:Y:S05]  /*7f20*/  @!P0 NANOSLEEP.SYNCS 0x989680 ;  /* 0x009896800000895d */ /* 0x002fea0003900000 */
[----:B------:R-:W1:Y:S02]  /*7f30*/  @!P0 SYNCS.PHASECHK.TRANS64 P0, [R7+URZ], R4 ;  /* 0x00000004070085a7 */ /* 0x000e64000800007f */
[----:B-1----:R-:W-:Y:S05]  /*7f40*/  @!P0 BRA `(.L_x_187) ;  /* 0xfffffffc00f08947 */ /* 0x002fea000383ffff */
[----:B------:R-:W-:Y:S05]  /*7f50*/  BRA `(.L_x_205) ;  /* 0xfffffff800887947 */ /* 0x000fea000383ffff */
.L_x_188:
[----:B-1----:R1:W2:Y:S02]  /*7f60*/  SYNCS.PHASECHK.TRANS64.TRYWAIT P0, [R6+URZ], R3 ;  /* 0x00000003060075a7 */ /* 0x0022a4000800017f */
[----:B--2---:R-:W-:Y:S05]  /*7f70*/  @!P0 NANOSLEEP.SYNCS 0x989680 ;  /* 0x009896800000895d */ /* 0x004fea0003900000 */
[----:B------:R-:W2:Y:S02]  /*7f80*/  @!P0 SYNCS.PHASECHK.TRANS64 P0, [R6+URZ], R3 ;  /* 0x00000003060085a7 */ /* 0x000ea4000800007f */
[----:B--2---:R-:W-:Y:S05]  /*7f90*/  @!P0 BRA `(.L_x_188) ;  /* 0xfffffffc00f08947 */ /* 0x004fea000383ffff */
[----:B------:R-:W-:Y:S05]  /*7fa0*/  BRA `(.L_x_206) ;  /* 0xfffffff800907947 */ /* 0x000fea000383ffff */
.L_x_207:
[----:B------:R-:W-:-:S00]  /*7fb0*/  BRA `(.L_x_207) ;  /* 0xfffffffc00fc7947 */ /* 0x000fc0000383ffff */
[----:B------:R-:W-:-:S00]  /*7fc0*/  NOP ;  /* 0x0000000000007918 */ /* 0x000fc00000000000 */
        /* <DEDUP_REMOVED lines=11> */
.L_x_208:


//--------------------- .nv.global.init           --------------------------
	.section	.nv.global.init,"aw",@progbits
.nv.global.init:
	.type		$str$22,@object
	.size		$str$22,($str$23 - $str$22)
$str$22:
        /*0000*/ 	.byte	0x6b, 0x5f, 0x74, 0x69, 0x6c, 0x65, 0x5f, 0x63, 0x6f, 0x75, 0x6e, 0x74, 0x20, 0x3e, 0x3d, 0x20
        /*0010*/ 	.byte	0x31, 0x00
	.type		$str$23,@object
	.size		$str$23,(__unnamed_1 - $str$23)
$str$23:
        /*0012*/ 	.byte	0x2f, 0x74, 0x6d, 0x70, 0x2f, 0x63, 0x75, 0x74, 0x6c, 0x61, 0x73, 0x73, 0x5f, 0x73, 0x77, 0x65
        /*0022*/ 	.byte	0x65, 0x70, 0x5f, 0x73, 0x72, 0x63, 0x2f, 0x69, 0x6e, 0x63, 0x6c, 0x75, 0x64, 0x65, 0x2f, 0x63
        /*0032*/ 	.byte	0x75, 0x74, 0x6c, 0x61, 0x73, 0x73, 0x2f, 0x67, 0x65, 0x6d, 0x6d, 0x2f, 0x63, 0x6f, 0x6c, 0x6c
        /*0042*/ 	.byte	0x65, 0x63, 0x74, 0x69, 0x76, 0x65, 0x2f, 0x73, 0x6d, 0x39, 0x30, 0x5f, 0x6d, 0x6d, 0x61, 0x5f
        /*0052*/ 	.byte	0x74, 0x6d, 0x61, 0x5f, 0x67, 0x6d, 0x6d, 0x61, 0x5f, 0x73, 0x73, 0x5f, 0x77, 0x61, 0x72, 0x70
        /*0062*/ 	.byte	0x73, 0x70, 0x65, 0x63, 0x69, 0x61, 0x6c, 0x69, 0x7a, 0x65, 0x64, 0x2e, 0x68, 0x70, 0x70, 0x00
	.type		__unnamed_1,@object
	.size		__unnamed_1,(.L_0 - __unnamed_1)
__unnamed_1:
        /*0072*/ 	.byte	0x76, 0x6f, 0x69, 0x64, 0x20, 0x63, 0x75, 0x74, 0x6c, 0x61, 0x73, 0x73, 0x3a, 0x3a, 0x67, 0x65
        /* <DEDUP_REMOVED lines=179> */
        /*0bb2*/ 	.byte	0x6e, 0x74, 0x69, 0x74, 0x79, 0x5d, 0x00
.L_0:


//--------------------- .nv.shared._ZN7cutlass13device_kernelINS_4gemm6kernel13GemmUniversalIN4cute5tupleIJiiiiEEENS1_10collective13CollectiveMmaINS1_34MainloopSm90TmaGmmaWarpSpecializedILi9ENS5_IJNS4_1CILi1EEESB_SB_EEENS1_32KernelTmaWarpSpecializedPingpongEEENS5_IJNSA_ILi64EEENSA_ILi128EEESF_EEENS_6half_tENS5_IJlSB_lEEESI_SJ_NS4_8TiledMMAINS4_8MMA_AtomIJNS4_4SM904GMMA26MMA_64x128x16_F32F16F16_SSILNSN_5MajorE0ELSP_0ELNSN_7ScaleInE1ELSQ_1EEEEEENS4_6LayoutISC_NS5_IJNSA_ILi0EEESU_SU_EEEEENS5_IJNS4_10UnderscoreESX_SX_EEEEENS4_13SM90_TMA_LOADENS4_14ComposedLayoutINS4_7SwizzleILi3ELi4ELi3EEENS4_18smem_ptr_flag_bitsILi16EEENST_INS5_IJNSA_ILi8EEESF_EEENS5_IJSF_SB_EEEEEEEvNS4_8identityES10_S1A_vS1B_EENS_8epilogue10collective6detail29Sm90TmaWarpSpecializedAdapterINS1E_15DefaultEpilogueISI_SJ_SJ_NS1D_6thread17LinearCombinationISI_Li1EffLNS1I_9ScaleType4KindE0ELNS_15FloatRoundStyleE2ESI_EENS1_15EpilogueDefaultEEEEEvvEEEEvNT_6ParamsE --------------------------
	.section	.nv.shared._ZN7cutlass13device_kernelINS_4gemm6kernel13GemmUniversalIN4cute5tupleIJiiiiEEENS1_10collective13CollectiveMmaINS1_34MainloopSm90TmaGmmaWarpSpecializedILi9ENS5_IJNS4_1CILi1EEESB_SB_EEENS1_32KernelTmaWarpSpecializedPingpongEEENS5_IJNSA_ILi64EEENSA_ILi128EEESF_EEENS_6half_tENS5_IJlSB_lEEESI_SJ_NS4_8TiledMMAINS4_8MMA_AtomIJNS4_4SM904GMMA26MMA_64x128x16_F32F16F16_SSILNSN_5MajorE0ELSP_0ELNSN_7ScaleInE1ELSQ_1EEEEEENS4_6LayoutISC_NS5_IJNSA_ILi0EEESU_SU_EEEEENS5_IJNS4_10UnderscoreESX_SX_EEEEENS4_13SM90_TMA_LOADENS4_14ComposedLayoutINS4_7SwizzleILi3ELi4ELi3EEENS4_18smem_ptr_flag_bitsILi16EEENST_INS5_IJNSA_ILi8EEESF_EEENS5_IJSF_SB_EEEEEEEvNS4_8identityES10_S1A_vS1B_EENS_8epilogue10collective6detail29Sm90TmaWarpSpecializedAdapterINS1E_15DefaultEpilogueISI_SJ_SJ_NS1D_6thread17LinearCombinationISI_Li1EffLNS1I_9ScaleType4KindE0ELNS_15FloatRoundStyleE2ESI_EENS1_15EpilogueDefaultEEEEEvvEEEEvNT_6ParamsE,"aw",@nobits
	.sectionflags	@""
	.align	16
	.zero		1024


//--------------------- .nv.shared.reserved.0     --------------------------
	.section	.nv.shared.reserved.0,"aw",@nobits
	.weak		__nv_reservedSMEM_offset_0_alias
	.size		__nv_reservedSMEM_offset_0_alias, 0, 0
	.other		__nv_reservedSMEM_offset_0_alias,@"STO_CUDA_RESERVED_SHARED STV_DEFAULT"
__nv_reservedSMEM_offset_0_alias:
	.zero		0


//--------------------- .nv.global                --------------------------
	.section	.nv.global,"aw",@nobits
.nv.global:
	.type		_ZN40_INTERNAL_13d3509f_4_k_cu_f8b7b215_187264cute1_E,@object
	.size		_ZN40_INTERNAL_13d3509f_4_k_cu_f8b7b215_187264cute1_E,(_ZN40_INTERNAL_13d3509f_4_k_cu_f8b7b215_187264cuda3std3__45__cpo6cbeginE - _ZN40_INTERNAL_13d3509f_4_k_cu_f8b7b215_187264cute1_E)
_ZN40_INTERNAL_13d3509f_4_k_cu_f8b7b215_187264cute1_E:
	.zero		1
	.type		_ZN40_INTERNAL_13d3509f_4_k_cu_f8b7b215_187264cuda3std3__45__cpo6cbeginE,@object
	.size		_ZN40_INTERNAL_13d3509f_4_k_cu_f8b7b215_187264cuda3std3__45__cpo6cbeginE,(_ZN40_INTERNAL_13d3509f_4_k_cu_f8b7b215_187264cuda3std3__48in_placeE - _ZN40_INTERNAL_13d3509f_4_k_cu_f8b7b215_187264cuda3std3__45__cpo6cbeginE)
_ZN40_INTERNAL_13d3509f_4_k_cu_f8b7b215_187264cuda3std3__45__cpo6cbeginE:
	.zero		1
	.type		_ZN40_INTERNAL_13d3509f_4_k_cu_f8b7b215_187264cuda3std3__48in_placeE,@object
	.size		_ZN40_INTERNAL_13d3509f_4_k_cu_f8b7b215_187264cuda3std3__48in_placeE,(_ZN40_INTERNAL_13d3509f_4_k_cu_f8b7b215_187264cuda3std6ranges3__45__cpo9iter_moveE - _ZN40_INTERNAL_13d3509f_4_k_cu_f8b7b215_187264cuda3std3__48in_placeE)
_ZN40_INTERNAL_13d3509f_4_k_cu_f8b7b215_187264cuda3std3__48in_placeE:
	.zero		1
	.type		_ZN40_INTERNAL_13d3509f_4_k_cu_f8b7b215_187264cuda3std6ranges3__45__cpo9iter_moveE,@object
	.size		_ZN40_INTERNAL_13d3509f_4_k_cu_f8b7b215_187264cuda3std6ranges3__45__cpo9iter_moveE,(_ZN40_INTERNAL_13d3509f_4_k_cu_f8b7b215_187264cuda3std3__45__cpo5beginE - _ZN40_INTERNAL_13d3509f_4_k_cu_f8b7b215_187264cuda3std6ranges3__45__cpo9iter_moveE)
_ZN40_INTERNAL_13d3509f_4_k_cu_f8b7b215_187264cuda3std6ranges3__45__cpo9iter_moveE:
	.zero		1
	.type		_ZN40_INTERNAL_13d3509f_4_k_cu_f8b7b215_187264cuda3std3__45__cpo5beginE,@object
	.size		_ZN40_INTERNAL_13d3509f_4_k_cu_f8b7b215_187264cuda3std3__45__cpo5beginE,(_ZN40_INTERNAL_13d3509f_4_k_cu_f8b7b215_187264cuda3std3__442_GLOBAL__N__13d3509f_4_k_cu_f8b7b215_187266ignoreE - _ZN40_INTERNAL_13d3509f_4_k_cu_f8b7b215_187264cuda3std3__45__cpo5beginE)
_ZN40_INTERNAL_13d3509f_4_k_cu_f8b7b215_187264cuda3std3__45__cpo5beginE:
	.zero		1
	.type		_ZN40_INTERNAL_13d3509f_4_k_cu_f8b7b215_187264cuda3std3__442_GLOBAL__N__13d3509f_4_k_cu_f8b7b215_187266ignoreE,@object
	.size		_ZN40_INTERNAL_13d3509f_4_k_cu_f8b7b215_187264cuda3std3__442_GLOBAL__N__13d3509f_4_k_cu_f8b7b215_187266ignoreE,(_ZN40_INTERNAL_13d3509f_4_k_cu_f8b7b215_187264cute7productE - _ZN40_INTERNAL_13d3509f_4_k_cu_f8b7b215_187264cuda3std3__442_GLOBAL__N__13d3509f_4_k_cu_f8b7b215_187266ignoreE)
_ZN40_INTERNAL_13d3509f_4_k_cu_f8b7b215_187264cuda3std3__442_GLOBAL__N__13d3509f_4_k_cu_f8b7b215_187266ignoreE:
	.zero		1
	.type		_ZN40_INTERNAL_13d3509f_4_k_cu_f8b7b215_187264cute7productE,@object
	.size		_ZN40_INTERNAL_13d3509f_4_k_cu_f8b7b215_187264cute7productE,(_ZN40_INTERNAL_13d3509f_4_k_cu_f8b7b215_187264cuda3std3__45__cpo3endE - _ZN40_INTERNAL_13d3509f_4_k_cu_f8b7b215_187264cute7productE)
_ZN40_INTERNAL_13d3509f_4_k_cu_f8b7b215_187264cute7productE:
	.zero		1
	.type		_ZN40_INTERNAL_13d3509f_4_k_cu_f8b7b215_187264cuda3std3__45__cpo3endE,@object
	.size		_ZN40_INTERNAL_13d3509f_4_k_cu_f8b7b215_187264cuda3std3__45__cpo3endE,(_ZN40_INTERNAL_13d3509f_4_k_cu_f8b7b215_187264cuda3std3__419piecewise_constructE - _ZN40_INTERNAL_13d3509f_4_k_cu_f8b7b215_187264cuda3std3__45__cpo3endE)
_ZN40_INTERNAL_13d3509f_4_k_cu_f8b7b215_187264cuda3std3__45__cpo3endE:
	.zero		1
	.type		_ZN40_INTERNAL_13d3509f_4_k_cu_f8b7b215_187264cuda3std3__419piecewise_constructE,@object
	.size		_ZN40_INTERNAL_13d3509f_4_k_cu_f8b7b215_187264cuda3std3__419piecewise_constructE,(_ZN40_INTERNAL_13d3509f_4_k_cu_f8b7b215_187264cuda3std3__45__cpo4cendE - _ZN40_INTERNAL_13d3509f_4_k_cu_f8b7b215_187264cuda3std3__419piecewise_constructE)
_ZN40_INTERNAL_13d3509f_4_k_cu_f8b7b215_187264cuda3std3__419piecewise_constructE:
	.zero		1
	.type		_ZN40_INTERNAL_13d3509f_4_k_cu_f8b7b215_187264cuda3std3__45__cpo4cendE,@object
	.size		_ZN40_INTERNAL_13d3509f_4_k_cu_f8b7b215_187264cuda3std3__45__cpo4cendE,(_ZN40_INTERNAL_13d3509f_4_k_cu_f8b7b215_187264cuda3std6ranges3__45__cpo4swapE - _ZN40_INTERNAL_13d3509f_4_k_cu_f8b7b215_187264cuda3std3__45__cpo4cendE)
_ZN40_INTERNAL_13d3509f_4_k_cu_f8b7b215_187264cuda3std3__45__cpo4cendE:
	.zero		1
	.type		_ZN40_INTERNAL_13d3509f_4_k_cu_f8b7b215_187264cuda3std6ranges3__45__cpo4swapE,@object
	.size		_ZN40_INTERNAL_13d3509f_4_k_cu_f8b7b215_187264cuda3std6ranges3__45__cpo4swapE,(.L_8 - _ZN40_INTERNAL_13d3509f_4_k_cu_f8b7b215_187264cuda3std6ranges3__45__cpo4swapE)
_ZN40_INTERNAL_13d3509f_4_k_cu_f8b7b215_187264cuda3std6ranges3__45__cpo4swapE:
	.zero		1
.L_8:


//--------------------- .nv.constant0._ZN7cutlass13device_kernelINS_4gemm6kernel13GemmUniversalIN4cute5tupleIJiiiiEEENS1_10collective13CollectiveMmaINS1_34MainloopSm90TmaGmmaWarpSpecializedILi9ENS5_IJNS4_1CILi1EEESB_SB_EEENS1_32KernelTmaWarpSpecializedPingpongEEENS5_IJNSA_ILi64EEENSA_ILi128EEESF_EEENS_6half_tENS5_IJlSB_lEEESI_SJ_NS4_8TiledMMAINS4_8MMA_AtomIJNS4_4SM904GMMA26MMA_64x128x16_F32F16F16_SSILNSN_5MajorE0ELSP_0ELNSN_7ScaleInE1ELSQ_1EEEEEENS4_6LayoutISC_NS5_IJNSA_ILi0EEESU_SU_EEEEENS5_IJNS4_10UnderscoreESX_SX_EEEEENS4_13SM90_TMA_LOADENS4_14ComposedLayoutINS4_7SwizzleILi3ELi4ELi3EEENS4_18smem_ptr_flag_bitsILi16EEENST_INS5_IJNSA_ILi8EEESF_EEENS5_IJSF_SB_EEEEEEEvNS4_8identityES10_S1A_vS1B_EENS_8epilogue10collective6detail29Sm90TmaWarpSpecializedAdapterINS1E_15DefaultEpilogueISI_SJ_SJ_NS1D_6thread17LinearCombinationISI_Li1EffLNS1I_9ScaleType4KindE0ELNS_15FloatRoundStyleE2ESI_EENS1_15EpilogueDefaultEEEEEvvEEEEvNT_6ParamsE --------------------------
	.section	.nv.constant0._ZN7cutlass13device_kernelINS_4gemm6kernel13GemmUniversalIN4cute5tupleIJiiiiEEENS1_10collective13CollectiveMmaINS1_34MainloopSm90TmaGmmaWarpSpecializedILi9ENS5_IJNS4_1CILi1EEESB_SB_EEENS1_32KernelTmaWarpSpecializedPingpongEEENS5_IJNSA_ILi64EEENSA_ILi128EEESF_EEENS_6half_tENS5_IJlSB_lEEESI_SJ_NS4_8TiledMMAINS4_8MMA_AtomIJNS4_4SM904GMMA26MMA_64x128x16_F32F16F16_SSILNSN_5MajorE0ELSP_0ELNSN_7ScaleInE1ELSQ_1EEEEEENS4_6LayoutISC_NS5_IJNSA_ILi0EEESU_SU_EEEEENS5_IJNS4_10UnderscoreESX_SX_EEEEENS4_13SM90_TMA_LOADENS4_14ComposedLayoutINS4_7SwizzleILi3ELi4ELi3EEENS4_18smem_ptr_flag_bitsILi16EEENST_INS5_IJNSA_ILi8EEESF_EEENS5_IJSF_SB_EEEEEEEvNS4_8identityES10_S1A_vS1B_EENS_8epilogue10collective6detail29Sm90TmaWarpSpecializedAdapterINS1E_15DefaultEpilogueISI_SJ_SJ_NS1D_6thread17LinearCombinationISI_Li1EffLNS1I_9ScaleType4KindE0ELNS_15FloatRoundStyleE2ESI_EENS1_15EpilogueDefaultEEEEEvvEEEEvNT_6ParamsE,"a",@progbits
	.sectionflags	@""
	.align	4
.nv.constant0._ZN7cutlass13device_kernelINS_4gemm6kernel13GemmUniversalIN4cute5tupleIJiiiiEEENS1_10collective13CollectiveMmaINS1_34MainloopSm90TmaGmmaWarpSpecializedILi9ENS5_IJNS4_1CILi1EEESB_SB_EEENS1_32KernelTmaWarpSpecializedPingpongEEENS5_IJNSA_ILi64EEENSA_ILi128EEESF_EEENS_6half_tENS5_IJlSB_lEEESI_SJ_NS4_8TiledMMAINS4_8MMA_AtomIJNS4_4SM904GMMA26MMA_64x128x16_F32F16F16_SSILNSN_5MajorE0ELSP_0ELNSN_7ScaleInE1ELSQ_1EEEEEENS4_6LayoutISC_NS5_IJNSA_ILi0EEESU_SU_EEEEENS5_IJNS4_10UnderscoreESX_SX_EEEEENS4_13SM90_TMA_LOADENS4_14ComposedLayoutINS4_7SwizzleILi3ELi4ELi3EEENS4_18smem_ptr_flag_bitsILi16EEENST_INS5_IJNSA_ILi8EEESF_EEENS5_IJSF_SB_EEEEEEEvNS4_8identityES10_S1A_vS1B_EENS_8epilogue10collective6detail29Sm90TmaWarpSpecializedAdapterINS1E_15DefaultEpilogueISI_SJ_SJ_NS1D_6thread17LinearCombinationISI_Li1EffLNS1I_9ScaleType4KindE0ELNS_15FloatRoundStyleE2ESI_EENS1_15EpilogueDefaultEEEEEvvEEEEvNT_6ParamsE:
	.zero		1664


//--------------------- SYMBOLS --------------------------

	.type		.nv.reservedSmem.offset0,@object
	.size		.nv.reservedSmem.offset0,0x4
	.type		__assertfail,@function
